//
// Generated by NVIDIA NVVM Compiler
//
// Compiler Build ID: CL-36424714
// Cuda compilation tools, release 13.0, V13.0.88
// Based on NVVM 20.0.0
//

.version 9.0
.target sm_100
.address_size 64

	// .globl	_Z9get_countPjS_Ptjjj
.global .align 4 .b8 precalc_xorwow_matrix[102400];
.global .align 4 .b8 precalc_xorwow_offset_matrix[102400];
.global .align 4 .b8 mrg32k3aM1[2304];
.global .align 4 .b8 mrg32k3aM2[2304];
.global .align 4 .b8 mrg32k3aM1SubSeq[2016];
.global .align 4 .b8 mrg32k3aM2SubSeq[2016];
.global .align 4 .b8 mrg32k3aM1Seq[2304];
.global .align 4 .b8 mrg32k3aM2Seq[2304];
.const .align 8 .b8 __cr_lgamma_table[72];
.global .align 1 .b8 _ZN34_INTERNAL_cd9a0133_4_k_cu_64630dc04cuda3std3__45__cpo5beginE[1];
.global .align 1 .b8 _ZN34_INTERNAL_cd9a0133_4_k_cu_64630dc04cuda3std3__45__cpo3endE[1];
.global .align 1 .b8 _ZN34_INTERNAL_cd9a0133_4_k_cu_64630dc04cuda3std3__45__cpo6cbeginE[1];
.global .align 1 .b8 _ZN34_INTERNAL_cd9a0133_4_k_cu_64630dc04cuda3std3__45__cpo4cendE[1];
.global .align 1 .b8 _ZN34_INTERNAL_cd9a0133_4_k_cu_64630dc04cuda3std3__45__cpo6rbeginE[1];
.global .align 1 .b8 _ZN34_INTERNAL_cd9a0133_4_k_cu_64630dc04cuda3std3__45__cpo4rendE[1];
.global .align 1 .b8 _ZN34_INTERNAL_cd9a0133_4_k_cu_64630dc04cuda3std3__45__cpo7crbeginE[1];
.global .align 1 .b8 _ZN34_INTERNAL_cd9a0133_4_k_cu_64630dc04cuda3std3__45__cpo5crendE[1];
.global .align 1 .b8 _ZN34_INTERNAL_cd9a0133_4_k_cu_64630dc04cuda3std3__436_GLOBAL__N__cd9a0133_4_k_cu_64630dc06ignoreE[1];
.global .align 1 .b8 _ZN34_INTERNAL_cd9a0133_4_k_cu_64630dc04cuda3std3__419piecewise_constructE[1];
.global .align 1 .b8 _ZN34_INTERNAL_cd9a0133_4_k_cu_64630dc04cuda3std3__48in_placeE[1];
.global .align 1 .b8 _ZN34_INTERNAL_cd9a0133_4_k_cu_64630dc04cuda3std3__420unreachable_sentinelE[1];
.global .align 1 .b8 _ZN34_INTERNAL_cd9a0133_4_k_cu_64630dc04cuda3std3__47nulloptE[1];
.global .align 1 .b8 _ZN34_INTERNAL_cd9a0133_4_k_cu_64630dc04cuda3std3__48unexpectE[1];
.global .align 1 .b8 _ZN34_INTERNAL_cd9a0133_4_k_cu_64630dc04cuda3std6ranges3__45__cpo4swapE[1];
.global .align 1 .b8 _ZN34_INTERNAL_cd9a0133_4_k_cu_64630dc04cuda3std6ranges3__45__cpo9iter_moveE[1];
.global .align 1 .b8 _ZN34_INTERNAL_cd9a0133_4_k_cu_64630dc04cuda3std6ranges3__45__cpo5beginE[1];
.global .align 1 .b8 _ZN34_INTERNAL_cd9a0133_4_k_cu_64630dc04cuda3std6ranges3__45__cpo3endE[1];
.global .align 1 .b8 _ZN34_INTERNAL_cd9a0133_4_k_cu_64630dc04cuda3std6ranges3__45__cpo6cbeginE[1];
.global .align 1 .b8 _ZN34_INTERNAL_cd9a0133_4_k_cu_64630dc04cuda3std6ranges3__45__cpo4cendE[1];
.global .align 1 .b8 _ZN34_INTERNAL_cd9a0133_4_k_cu_64630dc04cuda3std6ranges3__45__cpo7advanceE[1];
.global .align 1 .b8 _ZN34_INTERNAL_cd9a0133_4_k_cu_64630dc04cuda3std6ranges3__45__cpo9iter_swapE[1];
.global .align 1 .b8 _ZN34_INTERNAL_cd9a0133_4_k_cu_64630dc04cuda3std6ranges3__45__cpo4nextE[1];
.global .align 1 .b8 _ZN34_INTERNAL_cd9a0133_4_k_cu_64630dc04cuda3std6ranges3__45__cpo4prevE[1];
.global .align 1 .b8 _ZN34_INTERNAL_cd9a0133_4_k_cu_64630dc04cuda3std6ranges3__45__cpo4dataE[1];
.global .align 1 .b8 _ZN34_INTERNAL_cd9a0133_4_k_cu_64630dc04cuda3std6ranges3__45__cpo5cdataE[1];
.global .align 1 .b8 _ZN34_INTERNAL_cd9a0133_4_k_cu_64630dc04cuda3std6ranges3__45__cpo4sizeE[1];
.global .align 1 .b8 _ZN34_INTERNAL_cd9a0133_4_k_cu_64630dc04cuda3std6ranges3__45__cpo5ssizeE[1];
.global .align 1 .b8 _ZN34_INTERNAL_cd9a0133_4_k_cu_64630dc04cuda3std6ranges3__45__cpo8distanceE[1];
.global .align 1 .b8 _ZN34_INTERNAL_cd9a0133_4_k_cu_64630dc06thrust24THRUST_300001_SM_1000_NS8cuda_cub3parE[1];
.global .align 1 .b8 _ZN34_INTERNAL_cd9a0133_4_k_cu_64630dc06thrust24THRUST_300001_SM_1000_NS8cuda_cub10par_nosyncE[1];
.global .align 1 .b8 _ZN34_INTERNAL_cd9a0133_4_k_cu_64630dc06thrust24THRUST_300001_SM_1000_NS6system6detail10sequential3seqE[1];
.global .align 1 .b8 _ZN34_INTERNAL_cd9a0133_4_k_cu_64630dc06thrust24THRUST_300001_SM_1000_NS6system3cpp3parE[1];
.global .align 1 .b8 _ZN34_INTERNAL_cd9a0133_4_k_cu_64630dc06thrust24THRUST_300001_SM_1000_NS12placeholders2_1E[1];
.global .align 1 .b8 _ZN34_INTERNAL_cd9a0133_4_k_cu_64630dc06thrust24THRUST_300001_SM_1000_NS12placeholders2_2E[1];
.global .align 1 .b8 _ZN34_INTERNAL_cd9a0133_4_k_cu_64630dc06thrust24THRUST_300001_SM_1000_NS12placeholders2_3E[1];
.global .align 1 .b8 _ZN34_INTERNAL_cd9a0133_4_k_cu_64630dc06thrust24THRUST_300001_SM_1000_NS12placeholders2_4E[1];
.global .align 1 .b8 _ZN34_INTERNAL_cd9a0133_4_k_cu_64630dc06thrust24THRUST_300001_SM_1000_NS12placeholders2_5E[1];
.global .align 1 .b8 _ZN34_INTERNAL_cd9a0133_4_k_cu_64630dc06thrust24THRUST_300001_SM_1000_NS12placeholders2_6E[1];
.global .align 1 .b8 _ZN34_INTERNAL_cd9a0133_4_k_cu_64630dc06thrust24THRUST_300001_SM_1000_NS12placeholders2_7E[1];
.global .align 1 .b8 _ZN34_INTERNAL_cd9a0133_4_k_cu_64630dc06thrust24THRUST_300001_SM_1000_NS12placeholders2_8E[1];
.global .align 1 .b8 _ZN34_INTERNAL_cd9a0133_4_k_cu_64630dc06thrust24THRUST_300001_SM_1000_NS12placeholders2_9E[1];
.global .align 1 .b8 _ZN34_INTERNAL_cd9a0133_4_k_cu_64630dc06thrust24THRUST_300001_SM_1000_NS12placeholders3_10E[1];
.global .align 1 .b8 _ZN34_INTERNAL_cd9a0133_4_k_cu_64630dc06thrust24THRUST_300001_SM_1000_NS3seqE[1];
.global .align 1 .b8 _ZN34_INTERNAL_cd9a0133_4_k_cu_64630dc06thrust24THRUST_300001_SM_1000_NS6deviceE[1];

.visible .entry _Z9get_countPjS_Ptjjj(
	.param .u64 .ptr .align 1 _Z9get_countPjS_Ptjjj_param_0,
	.param .u64 .ptr .align 1 _Z9get_countPjS_Ptjjj_param_1,
	.param .u64 .ptr .align 1 _Z9get_countPjS_Ptjjj_param_2,
	.param .u32 _Z9get_countPjS_Ptjjj_param_3,
	.param .u32 _Z9get_countPjS_Ptjjj_param_4,
	.param .u32 _Z9get_countPjS_Ptjjj_param_5
)
{
	.reg .pred 	%p<40>;
	.reg .b16 	%rs<83>;
	.reg .b32 	%r<100>;
	.reg .b64 	%rd<69>;

	ld.param.u64 	%rd4, [_Z9get_countPjS_Ptjjj_param_0];
	ld.param.u64 	%rd2, [_Z9get_countPjS_Ptjjj_param_1];
	ld.param.u64 	%rd3, [_Z9get_countPjS_Ptjjj_param_2];
	ld.param.u32 	%r26, [_Z9get_countPjS_Ptjjj_param_3];
	ld.param.u32 	%r28, [_Z9get_countPjS_Ptjjj_param_4];
	ld.param.u32 	%r27, [_Z9get_countPjS_Ptjjj_param_5];
	cvta.to.global.u64 	%rd1, %rd4;
	mov.u32 	%r29, %ntid.x;
	mov.u32 	%r30, %ctaid.x;
	mov.u32 	%r31, %tid.x;
	mad.lo.s32 	%r1, %r29, %r30, %r31;
	mov.u32 	%r32, %ntid.y;
	mov.u32 	%r33, %ctaid.y;
	mov.u32 	%r34, %tid.y;
	mad.lo.s32 	%r2, %r32, %r33, %r34;
	setp.ge.u32 	%p1, %r1, %r28;
	@%p1 bra 	$L__BB0_15;
	setp.eq.s32 	%p2, %r27, 0;
	mov.b16 	%rs82, 0;
	@%p2 bra 	$L__BB0_14;
	cvta.to.global.u64 	%rd5, %rd2;
	mul.wide.u32 	%rd6, %r1, 4;
	add.s64 	%rd7, %rd5, %rd6;
	ld.global.u32 	%r3, [%rd7];
	mul.lo.s32 	%r4, %r27, %r2;
	and.b32  	%r5, %r27, 15;
	setp.lt.u32 	%p3, %r27, 16;
	mov.b32 	%r96, 0;
	mov.b16 	%rs82, 0;
	@%p3 bra 	$L__BB0_5;
	and.b32  	%r96, %r27, -16;
	neg.s32 	%r94, %r96;
	add.s32 	%r93, %r4, 7;
	mov.b16 	%rs82, 0;
$L__BB0_4:
	.pragma "nounroll";
	add.s32 	%r36, %r93, -7;
	mul.wide.u32 	%rd8, %r36, 4;
	add.s64 	%rd9, %rd1, %rd8;
	ld.global.u32 	%r37, [%rd9];
	setp.eq.s32 	%p4, %r3, %r37;
	selp.u16 	%rs18, 1, 0, %p4;
	add.s16 	%rs19, %rs82, %rs18;
	add.s32 	%r38, %r93, -6;
	mul.wide.u32 	%rd10, %r38, 4;
	add.s64 	%rd11, %rd1, %rd10;
	ld.global.u32 	%r39, [%rd11];
	setp.eq.s32 	%p5, %r3, %r39;
	selp.u16 	%rs20, 1, 0, %p5;
	add.s16 	%rs21, %rs19, %rs20;
	add.s32 	%r40, %r93, -5;
	mul.wide.u32 	%rd12, %r40, 4;
	add.s64 	%rd13, %rd1, %rd12;
	ld.global.u32 	%r41, [%rd13];
	setp.eq.s32 	%p6, %r3, %r41;
	selp.u16 	%rs22, 1, 0, %p6;
	add.s16 	%rs23, %rs21, %rs22;
	add.s32 	%r42, %r93, -4;
	mul.wide.u32 	%rd14, %r42, 4;
	add.s64 	%rd15, %rd1, %rd14;
	ld.global.u32 	%r43, [%rd15];
	setp.eq.s32 	%p7, %r3, %r43;
	selp.u16 	%rs24, 1, 0, %p7;
	add.s16 	%rs25, %rs23, %rs24;
	add.s32 	%r44, %r93, -3;
	mul.wide.u32 	%rd16, %r44, 4;
	add.s64 	%rd17, %rd1, %rd16;
	ld.global.u32 	%r45, [%rd17];
	setp.eq.s32 	%p8, %r3, %r45;
	selp.u16 	%rs26, 1, 0, %p8;
	add.s16 	%rs27, %rs25, %rs26;
	add.s32 	%r46, %r93, -2;
	mul.wide.u32 	%rd18, %r46, 4;
	add.s64 	%rd19, %rd1, %rd18;
	ld.global.u32 	%r47, [%rd19];
	setp.eq.s32 	%p9, %r3, %r47;
	selp.u16 	%rs28, 1, 0, %p9;
	add.s16 	%rs29, %rs27, %rs28;
	add.s32 	%r48, %r93, -1;
	mul.wide.u32 	%rd20, %r48, 4;
	add.s64 	%rd21, %rd1, %rd20;
	ld.global.u32 	%r49, [%rd21];
	setp.eq.s32 	%p10, %r3, %r49;
	selp.u16 	%rs30, 1, 0, %p10;
	add.s16 	%rs31, %rs29, %rs30;
	add.s32 	%r50, %r93, 8;
	mul.wide.u32 	%rd22, %r93, 4;
	add.s64 	%rd23, %rd1, %rd22;
	ld.global.u32 	%r51, [%rd23];
	setp.eq.s32 	%p11, %r3, %r51;
	selp.u16 	%rs32, 1, 0, %p11;
	add.s16 	%rs33, %rs31, %rs32;
	add.s32 	%r52, %r93, 1;
	mul.wide.u32 	%rd24, %r52, 4;
	add.s64 	%rd25, %rd1, %rd24;
	ld.global.u32 	%r53, [%rd25];
	setp.eq.s32 	%p12, %r3, %r53;
	selp.u16 	%rs34, 1, 0, %p12;
	add.s16 	%rs35, %rs33, %rs34;
	add.s32 	%r54, %r93, 2;
	mul.wide.u32 	%rd26, %r54, 4;
	add.s64 	%rd27, %rd1, %rd26;
	ld.global.u32 	%r55, [%rd27];
	setp.eq.s32 	%p13, %r3, %r55;
	selp.u16 	%rs36, 1, 0, %p13;
	add.s16 	%rs37, %rs35, %rs36;
	add.s32 	%r56, %r93, 3;
	mul.wide.u32 	%rd28, %r56, 4;
	add.s64 	%rd29, %rd1, %rd28;
	ld.global.u32 	%r57, [%rd29];
	setp.eq.s32 	%p14, %r3, %r57;
	selp.u16 	%rs38, 1, 0, %p14;
	add.s16 	%rs39, %rs37, %rs38;
	add.s32 	%r58, %r93, 4;
	mul.wide.u32 	%rd30, %r58, 4;
	add.s64 	%rd31, %rd1, %rd30;
	ld.global.u32 	%r59, [%rd31];
	setp.eq.s32 	%p15, %r3, %r59;
	selp.u16 	%rs40, 1, 0, %p15;
	add.s16 	%rs41, %rs39, %rs40;
	add.s32 	%r60, %r93, 5;
	mul.wide.u32 	%rd32, %r60, 4;
	add.s64 	%rd33, %rd1, %rd32;
	ld.global.u32 	%r61, [%rd33];
	setp.eq.s32 	%p16, %r3, %r61;
	selp.u16 	%rs42, 1, 0, %p16;
	add.s16 	%rs43, %rs41, %rs42;
	add.s32 	%r62, %r93, 6;
	mul.wide.u32 	%rd34, %r62, 4;
	add.s64 	%rd35, %rd1, %rd34;
	ld.global.u32 	%r63, [%rd35];
	setp.eq.s32 	%p17, %r3, %r63;
	selp.u16 	%rs44, 1, 0, %p17;
	add.s16 	%rs45, %rs43, %rs44;
	add.s32 	%r64, %r93, 7;
	mul.wide.u32 	%rd36, %r64, 4;
	add.s64 	%rd37, %rd1, %rd36;
	ld.global.u32 	%r65, [%rd37];
	setp.eq.s32 	%p18, %r3, %r65;
	selp.u16 	%rs46, 1, 0, %p18;
	add.s16 	%rs47, %rs45, %rs46;
	mul.wide.u32 	%rd38, %r50, 4;
	add.s64 	%rd39, %rd1, %rd38;
	ld.global.u32 	%r66, [%rd39];
	setp.eq.s32 	%p19, %r3, %r66;
	selp.u16 	%rs48, 1, 0, %p19;
	add.s16 	%rs82, %rs47, %rs48;
	add.s32 	%r94, %r94, 16;
	add.s32 	%r93, %r93, 16;
	setp.ne.s32 	%p20, %r94, 0;
	@%p20 bra 	$L__BB0_4;
$L__BB0_5:
	setp.eq.s32 	%p21, %r5, 0;
	@%p21 bra 	$L__BB0_14;
	and.b32  	%r14, %r27, 7;
	setp.lt.u32 	%p22, %r5, 8;
	@%p22 bra 	$L__BB0_8;
	add.s32 	%r67, %r96, %r4;
	mul.wide.u32 	%rd40, %r67, 4;
	add.s64 	%rd41, %rd1, %rd40;
	ld.global.u32 	%r68, [%rd41];
	setp.eq.s32 	%p23, %r3, %r68;
	selp.u16 	%rs50, 1, 0, %p23;
	add.s16 	%rs51, %rs82, %rs50;
	add.s32 	%r69, %r67, 1;
	mul.wide.u32 	%rd42, %r69, 4;
	add.s64 	%rd43, %rd1, %rd42;
	ld.global.u32 	%r70, [%rd43];
	setp.eq.s32 	%p24, %r3, %r70;
	selp.u16 	%rs52, 1, 0, %p24;
	add.s16 	%rs53, %rs51, %rs52;
	add.s32 	%r71, %r67, 2;
	mul.wide.u32 	%rd44, %r71, 4;
	add.s64 	%rd45, %rd1, %rd44;
	ld.global.u32 	%r72, [%rd45];
	setp.eq.s32 	%p25, %r3, %r72;
	selp.u16 	%rs54, 1, 0, %p25;
	add.s16 	%rs55, %rs53, %rs54;
	add.s32 	%r73, %r67, 3;
	mul.wide.u32 	%rd46, %r73, 4;
	add.s64 	%rd47, %rd1, %rd46;
	ld.global.u32 	%r74, [%rd47];
	setp.eq.s32 	%p26, %r3, %r74;
	selp.u16 	%rs56, 1, 0, %p26;
	add.s16 	%rs57, %rs55, %rs56;
	add.s32 	%r75, %r67, 4;
	mul.wide.u32 	%rd48, %r75, 4;
	add.s64 	%rd49, %rd1, %rd48;
	ld.global.u32 	%r76, [%rd49];
	setp.eq.s32 	%p27, %r3, %r76;
	selp.u16 	%rs58, 1, 0, %p27;
	add.s16 	%rs59, %rs57, %rs58;
	add.s32 	%r77, %r67, 5;
	mul.wide.u32 	%rd50, %r77, 4;
	add.s64 	%rd51, %rd1, %rd50;
	ld.global.u32 	%r78, [%rd51];
	setp.eq.s32 	%p28, %r3, %r78;
	selp.u16 	%rs60, 1, 0, %p28;
	add.s16 	%rs61, %rs59, %rs60;
	add.s32 	%r79, %r67, 6;
	mul.wide.u32 	%rd52, %r79, 4;
	add.s64 	%rd53, %rd1, %rd52;
	ld.global.u32 	%r80, [%rd53];
	setp.eq.s32 	%p29, %r3, %r80;
	selp.u16 	%rs62, 1, 0, %p29;
	add.s16 	%rs63, %rs61, %rs62;
	add.s32 	%r81, %r67, 7;
	mul.wide.u32 	%rd54, %r81, 4;
	add.s64 	%rd55, %rd1, %rd54;
	ld.global.u32 	%r82, [%rd55];
	setp.eq.s32 	%p30, %r3, %r82;
	selp.u16 	%rs64, 1, 0, %p30;
	add.s16 	%rs82, %rs63, %rs64;
	add.s32 	%r96, %r96, 8;
$L__BB0_8:
	setp.eq.s32 	%p31, %r14, 0;
	@%p31 bra 	$L__BB0_14;
	and.b32  	%r17, %r27, 3;
	setp.lt.u32 	%p32, %r14, 4;
	@%p32 bra 	$L__BB0_11;
	add.s32 	%r83, %r96, %r4;
	mul.wide.u32 	%rd56, %r83, 4;
	add.s64 	%rd57, %rd1, %rd56;
	ld.global.u32 	%r84, [%rd57];
	setp.eq.s32 	%p33, %r3, %r84;
	selp.u16 	%rs66, 1, 0, %p33;
	add.s16 	%rs67, %rs82, %rs66;
	add.s32 	%r85, %r83, 1;
	mul.wide.u32 	%rd58, %r85, 4;
	add.s64 	%rd59, %rd1, %rd58;
	ld.global.u32 	%r86, [%rd59];
	setp.eq.s32 	%p34, %r3, %r86;
	selp.u16 	%rs68, 1, 0, %p34;
	add.s16 	%rs69, %rs67, %rs68;
	add.s32 	%r87, %r83, 2;
	mul.wide.u32 	%rd60, %r87, 4;
	add.s64 	%rd61, %rd1, %rd60;
	ld.global.u32 	%r88, [%rd61];
	setp.eq.s32 	%p35, %r3, %r88;
	selp.u16 	%rs70, 1, 0, %p35;
	add.s16 	%rs71, %rs69, %rs70;
	add.s32 	%r89, %r83, 3;
	mul.wide.u32 	%rd62, %r89, 4;
	add.s64 	%rd63, %rd1, %rd62;
	ld.global.u32 	%r90, [%rd63];
	setp.eq.s32 	%p36, %r3, %r90;
	selp.u16 	%rs72, 1, 0, %p36;
	add.s16 	%rs82, %rs71, %rs72;
	add.s32 	%r96, %r96, 4;
$L__BB0_11:
	setp.eq.s32 	%p37, %r17, 0;
	@%p37 bra 	$L__BB0_14;
	add.s32 	%r99, %r96, %r4;
	neg.s32 	%r98, %r17;
$L__BB0_13:
	.pragma "nounroll";
	mul.wide.u32 	%rd64, %r99, 4;
	add.s64 	%rd65, %rd1, %rd64;
	ld.global.u32 	%r91, [%rd65];
	setp.eq.s32 	%p38, %r3, %r91;
	selp.u16 	%rs73, 1, 0, %p38;
	add.s16 	%rs82, %rs82, %rs73;
	add.s32 	%r99, %r99, 1;
	add.s32 	%r98, %r98, 1;
	setp.ne.s32 	%p39, %r98, 0;
	@%p39 bra 	$L__BB0_13;
$L__BB0_14:
	mad.lo.s32 	%r92, %r26, %r1, %r2;
	cvta.to.global.u64 	%rd66, %rd3;
	mul.wide.u32 	%rd67, %r92, 2;
	add.s64 	%rd68, %rd66, %rd67;
	st.global.u16 	[%rd68], %rs82;
$L__BB0_15:
	ret;

}
	// .globl	_Z13create_numberPcPjjjj
.visible .entry _Z13create_numberPcPjjjj(
	.param .u64 .ptr .align 1 _Z13create_numberPcPjjjj_param_0,
	.param .u64 .ptr .align 1 _Z13create_numberPcPjjjj_param_1,
	.param .u32 _Z13create_numberPcPjjjj_param_2,
	.param .u32 _Z13create_numberPcPjjjj_param_3,
	.param .u32 _Z13create_numberPcPjjjj_param_4
)
{
	.reg .pred 	%p<20>;
	.reg .b16 	%rs<14>;
	.reg .b32 	%r<43>;
	.reg .b64 	%rd<9>;

	ld.param.u64 	%rd2, [_Z13create_numberPcPjjjj_param_0];
	ld.param.u64 	%rd3, [_Z13create_numberPcPjjjj_param_1];
	ld.param.u32 	%r21, [_Z13create_numberPcPjjjj_param_3];
	ld.param.u32 	%r22, [_Z13create_numberPcPjjjj_param_4];
	mov.u32 	%r23, %ctaid.y;
	mov.u32 	%r24, %nctaid.x;
	mov.u32 	%r25, %ctaid.x;
	mad.lo.s32 	%r26, %r23, %r24, %r25;
	mov.u32 	%r27, %ntid.x;
	mov.u32 	%r28, %tid.x;
	mad.lo.s32 	%r1, %r26, %r27, %r28;
	mad.lo.s32 	%r29, %r27, %r25, %r28;
	setp.ge.u32 	%p1, %r29, %r22;
	@%p1 bra 	$L__BB1_32;
	setp.lt.u32 	%p2, %r21, 2;
	mov.b32 	%r38, 1;
	@%p2 bra 	$L__BB1_4;
	mov.b16 	%rs11, 1;
	mov.b32 	%r38, 1;
$L__BB1_3:
	mul.lo.s32 	%r38, %r38, 10;
	add.s16 	%rs11, %rs11, 1;
	cvt.u32.u16 	%r32, %rs11;
	setp.gt.u32 	%p3, %r21, %r32;
	@%p3 bra 	$L__BB1_3;
$L__BB1_4:
	setp.eq.s32 	%p4, %r21, 0;
	mov.b32 	%r42, 0;
	@%p4 bra 	$L__BB1_31;
	cvta.to.global.u64 	%rd1, %rd2;
	cvt.u16.u32 	%rs12, %r1;
	mov.b32 	%r42, 0;
	mov.b16 	%rs13, 0;
$L__BB1_6:
	cvt.u64.u16 	%rd4, %rs12;
	add.s64 	%rd5, %rd1, %rd4;
	ld.global.u8 	%rs10, [%rd5];
	setp.gt.s16 	%p5, %rs10, 83;
	@%p5 bra 	$L__BB1_15;
	setp.gt.s16 	%p13, %rs10, 66;
	@%p13 bra 	$L__BB1_11;
	setp.eq.s16 	%p17, %rs10, 0;
	@%p17 bra 	$L__BB1_29;
	setp.eq.s16 	%p18, %rs10, 65;
	mov.u32 	%r41, %r38;
	@%p18 bra 	$L__BB1_30;
$L__BB1_10:
	mul.lo.s32 	%r41, %r38, 9;
	bra.uni 	$L__BB1_30;
$L__BB1_11:
	setp.eq.s16 	%p14, %rs10, 67;
	@%p14 bra 	$L__BB1_26;
	setp.eq.s16 	%p15, %rs10, 71;
	@%p15 bra 	$L__BB1_25;
	setp.eq.s16 	%p16, %rs10, 78;
	@%p16 bra 	$L__BB1_14;
	bra.uni 	$L__BB1_10;
$L__BB1_14:
	mul.lo.s32 	%r41, %r38, 7;
	bra.uni 	$L__BB1_30;
$L__BB1_15:
	setp.gt.s16 	%p6, %rs10, 102;
	@%p6 bra 	$L__BB1_20;
	setp.eq.s16 	%p10, %rs10, 84;
	@%p10 bra 	$L__BB1_24;
	setp.eq.s16 	%p11, %rs10, 97;
	mov.u32 	%r41, %r38;
	@%p11 bra 	$L__BB1_30;
	setp.eq.s16 	%p12, %rs10, 99;
	@%p12 bra 	$L__BB1_19;
	bra.uni 	$L__BB1_10;
$L__BB1_19:
	shl.b32 	%r41, %r38, 2;
	bra.uni 	$L__BB1_30;
$L__BB1_20:
	setp.eq.s16 	%p7, %rs10, 103;
	@%p7 bra 	$L__BB1_27;
	setp.eq.s16 	%p8, %rs10, 110;
	@%p8 bra 	$L__BB1_28;
	setp.eq.s16 	%p9, %rs10, 116;
	@%p9 bra 	$L__BB1_23;
	bra.uni 	$L__BB1_10;
$L__BB1_23:
	shl.b32 	%r41, %r38, 1;
	bra.uni 	$L__BB1_30;
$L__BB1_24:
	shl.b32 	%r41, %r38, 1;
	bra.uni 	$L__BB1_30;
$L__BB1_25:
	mul.lo.s32 	%r41, %r38, 3;
	bra.uni 	$L__BB1_30;
$L__BB1_26:
	shl.b32 	%r41, %r38, 2;
	bra.uni 	$L__BB1_30;
$L__BB1_27:
	mul.lo.s32 	%r41, %r38, 3;
	bra.uni 	$L__BB1_30;
$L__BB1_28:
	mul.lo.s32 	%r41, %r38, 7;
	bra.uni 	$L__BB1_30;
$L__BB1_29:
	mul.lo.s32 	%r41, %r38, 9;
$L__BB1_30:
	add.s32 	%r42, %r41, %r42;
	mul.hi.u32 	%r35, %r38, -858993459;
	shr.u32 	%r38, %r35, 3;
	add.s16 	%rs13, %rs13, 1;
	add.s16 	%rs12, %rs12, 1;
	cvt.u32.u16 	%r36, %rs13;
	setp.gt.u32 	%p19, %r21, %r36;
	@%p19 bra 	$L__BB1_6;
$L__BB1_31:
	cvta.to.global.u64 	%rd6, %rd3;
	mul.wide.u32 	%rd7, %r1, 4;
	add.s64 	%rd8, %rd6, %rd7;
	st.global.u32 	[%rd8], %r42;
$L__BB1_32:
	ret;

}
	// .globl	_ZN3cub18CUB_300001_SM_10006detail11EmptyKernelIvEEvv
.visible .entry _ZN3cub18CUB_300001_SM_10006detail11EmptyKernelIvEEvv()
{


	ret;

}


// ===== COMPILED SASS (sm_100) =====

	.target	sm_100

	.elftype	@"ET_EXEC"


//--------------------- .note.nv.tkinfo           --------------------------
	.section	.note.nv.tkinfo,"",@"SHT_NOTE"
	.sectionflags	@"SHF_NOTE_NV_TKINFO"
	.tkinfo
        /*0018*/ 	.word	0x00000002
        /*0030*/ 	.string	""
        /*0030*/ 	.string	"ptxas"
        /*0030*/ 	.string	"Cuda compilation tools, release 13.0, V13.0.88"
        /*0030*/ 	.string	"Build cuda_13.0.r13.0/compiler.36424714_0"
        /*0030*/ 	.string	"-arch sm_100 -m 64 "



//--------------------- .note.nv.cuinfo           --------------------------
	.section	.note.nv.cuinfo,"",@"SHT_NOTE"
	.sectionflags	@"SHF_NOTE_NV_CUINFO"
        /*0018*/ 	.short	0x0002
        /*001a*/ 	.short	0x0064
        /*001c*/ 	.short	0x0082
	.zero		2


//--------------------- .nv.info                  --------------------------
	.section	.nv.info,"",@"SHT_CUDA_INFO"
	.align	4


	//----- nvinfo : EIATTR_REGCOUNT
	.align		4
        /*0000*/ 	.byte	0x04, 0x2f
        /*0002*/ 	.short	(.L_55 - .L_54)
	.align		4
.L_54:
        /*0004*/ 	.word	index@(_Z9get_countPjS_Ptjjj)
        /*0008*/ 	.word	0x00000020


	//----- nvinfo : EIATTR_FRAME_SIZE
	.align		4
.L_55:
        /*000c*/ 	.byte	0x04, 0x11
        /*000e*/ 	.short	(.L_57 - .L_56)
	.align		4
.L_56:
        /*0010*/ 	.word	index@(_Z9get_countPjS_Ptjjj)
        /*0014*/ 	.word	0x00000000


	//----- nvinfo : EIATTR_REGCOUNT
	.align		4
.L_57:
        /*0018*/ 	.byte	0x04, 0x2f
        /*001a*/ 	.short	(.L_59 - .L_58)
	.align		4
.L_58:
        /*001c*/ 	.word	index@(_Z13create_numberPcPjjjj)
        /*0020*/ 	.word	0x0000000a


	//----- nvinfo : EIATTR_FRAME_SIZE
	.align		4
.L_59:
        /*0024*/ 	.byte	0x04, 0x11
        /*0026*/ 	.short	(.L_61 - .L_60)
	.align		4
.L_60:
        /*0028*/ 	.word	index@(_Z13create_numberPcPjjjj)
        /*002c*/ 	.word	0x00000000


	//----- nvinfo : EIATTR_REGCOUNT
	.align		4
.L_61:
        /*0030*/ 	.byte	0x04, 0x2f
        /*0032*/ 	.short	(.L_63 - .L_62)
	.align		4
.L_62:
        /*0034*/ 	.word	index@(_ZN3cub18CUB_300001_SM_10006detail11EmptyKernelIvEEvv)
        /*0038*/ 	.word	0x00000004


	//----- nvinfo : EIATTR_FRAME_SIZE
	.align		4
.L_63:
        /*003c*/ 	.byte	0x04, 0x11
        /*003e*/ 	.short	(.L_65 - .L_64)
	.align		4
.L_64:
        /*0040*/ 	.word	index@(_ZN3cub18CUB_300001_SM_10006detail11EmptyKernelIvEEvv)
        /*0044*/ 	.word	0x00000000


	//----- nvinfo : EIATTR_MIN_STACK_SIZE
	.align		4
.L_65:
        /*0048*/ 	.byte	0x04, 0x12
        /*004a*/ 	.short	(.L_67 - .L_66)
	.align		4
.L_66:
        /*004c*/ 	.word	index@(_ZN3cub18CUB_300001_SM_10006detail11EmptyKernelIvEEvv)
        /*0050*/ 	.word	0x00000000


	//----- nvinfo : EIATTR_MIN_STACK_SIZE
	.align		4
.L_67:
        /*0054*/ 	.byte	0x04, 0x12
        /*0056*/ 	.short	(.L_69 - .L_68)
	.align		4
.L_68:
        /*0058*/ 	.word	index@(_Z13create_numberPcPjjjj)
        /*005c*/ 	.word	0x00000000


	//----- nvinfo : EIATTR_MIN_STACK_SIZE
	.align		4
.L_69:
        /*0060*/ 	.byte	0x04, 0x12
        /*0062*/ 	.short	(.L_71 - .L_70)
	.align		4
.L_70:
        /*0064*/ 	.word	index@(_Z9get_countPjS_Ptjjj)
        /*0068*/ 	.word	0x00000000
.L_71:


//--------------------- .nv.compat                --------------------------
	.section	.nv.compat,"",@"SHT_CUDA_COMPAT_INFO"
	.align	4
        /*0000*/ 	.byte	0x02, 0x09, 0x00, 0x00, 0x02, 0x02, 0x01, 0x00, 0x02, 0x05, 0x05, 0x00, 0x03, 0x07, 0x01, 0x01
        /*0010*/ 	.byte	0x02, 0x03, 0x00, 0x00, 0x02, 0x06, 0x01, 0x00, 0x04, 0x0b, 0x08, 0x00, 0x09, 0x00, 0x00, 0x00
        /*0020*/ 	.byte	0x00, 0x00, 0x00, 0x00


//--------------------- .nv.info._ZN3cub18CUB_300001_SM_10006detail11EmptyKernelIvEEvv --------------------------
	.section	.nv.info._ZN3cub18CUB_300001_SM_10006detail11EmptyKernelIvEEvv,"",@"SHT_CUDA_INFO"
	.sectionflags	@""
	.align	4


	//----- nvinfo : EIATTR_CUDA_API_VERSION
	.align		4
        /*0000*/ 	.byte	0x04, 0x37
        /*0002*/ 	.short	(.L_73 - .L_72)
.L_72:
        /*0004*/ 	.word	0x00000082


	//----- nvinfo : EIATTR_SPARSE_MMA_MASK
	.align		4
.L_73:
        /*0008*/ 	.byte	0x03, 0x50
        /*000a*/ 	.short	0x0000


	//----- nvinfo : EIATTR_MAXREG_COUNT
	.align		4
        /*000c*/ 	.byte	0x03, 0x1b
        /*000e*/ 	.short	0x00ff


	//----- nvinfo : EIATTR_MERCURY_ISA_VERSION
	.align		4
        /*0010*/ 	.byte	0x03, 0x5f
        /*0012*/ 	.short	0x0101


	//----- nvinfo : EIATTR_VRC_CTA_INIT_COUNT
	.align		4
        /*0014*/ 	.byte	0x02, 0x4a
	.zero		1
	.zero		1


	//----- nvinfo : EIATTR_EXIT_INSTR_OFFSETS
	.align		4
        /*0018*/ 	.byte	0x04, 0x1c
        /*001a*/ 	.short	(.L_75 - .L_74)


	//   ....[0]....
.L_74:
        /*001c*/ 	.word	0x00000010


	//----- nvinfo : EIATTR_SW_WAR
	.align		4
.L_75:
        /*0020*/ 	.byte	0x04, 0x36
        /*0022*/ 	.short	(.L_77 - .L_76)
.L_76:
        /*0024*/ 	.word	0x00000008
.L_77:


//--------------------- .nv.info._Z13create_numberPcPjjjj --------------------------
	.section	.nv.info._Z13create_numberPcPjjjj,"",@"SHT_CUDA_INFO"
	.sectionflags	@""
	.align	4


	//----- nvinfo : EIATTR_CUDA_API_VERSION
	.align		4
        /*0000*/ 	.byte	0x04, 0x37
        /*0002*/ 	.short	(.L_79 - .L_78)
.L_78:
        /*0004*/ 	.word	0x00000082


	//----- nvinfo : EIATTR_KPARAM_INFO
	.align		4
.L_79:
        /*0008*/ 	.byte	0x04, 0x17
        /*000a*/ 	.short	(.L_81 - .L_80)
.L_80:
        /*000c*/ 	.word	0x00000000
        /*0010*/ 	.short	0x0004
        /*0012*/ 	.short	0x0018
        /*0014*/ 	.byte	0x00, 0xf0, 0x11, 0x00


	//----- nvinfo : EIATTR_KPARAM_INFO
	.align		4
.L_81:
        /*0018*/ 	.byte	0x04, 0x17
        /*001a*/ 	.short	(.L_83 - .L_82)
.L_82:
        /*001c*/ 	.word	0x00000000
        /*0020*/ 	.short	0x0003
        /*0022*/ 	.short	0x0014
        /*0024*/ 	.byte	0x00, 0xf0, 0x11, 0x00


	//----- nvinfo : EIATTR_KPARAM_INFO
	.align		4
.L_83:
        /*0028*/ 	.byte	0x04, 0x17
        /*002a*/ 	.short	(.L_85 - .L_84)
.L_84:
        /*002c*/ 	.word	0x00000000
        /*0030*/ 	.short	0x0002
        /*0032*/ 	.short	0x0010
        /*0034*/ 	.byte	0x00, 0xf0, 0x11, 0x00


	//----- nvinfo : EIATTR_KPARAM_INFO
	.align		4
.L_85:
        /*0038*/ 	.byte	0x04, 0x17
        /*003a*/ 	.short	(.L_87 - .L_86)
.L_86:
        /*003c*/ 	.word	0x00000000
        /*0040*/ 	.short	0x0001
        /*0042*/ 	.short	0x0008
        /*0044*/ 	.byte	0x00, 0xf5, 0x21, 0x00


	//----- nvinfo : EIATTR_KPARAM_INFO
	.align		4
.L_87:
        /*0048*/ 	.byte	0x04, 0x17
        /*004a*/ 	.short	(.L_89 - .L_88)
.L_88:
        /*004c*/ 	.word	0x00000000
        /*0050*/ 	.short	0x0000
        /*0052*/ 	.short	0x0000
        /*0054*/ 	.byte	0x00, 0xf5, 0x21, 0x00


	//----- nvinfo : EIATTR_SPARSE_MMA_MASK
	.align		4
.L_89:
        /*0058*/ 	.byte	0x03, 0x50
        /*005a*/ 	.short	0x0000


	//----- nvinfo : EIATTR_MAXREG_COUNT
	.align		4
        /*005c*/ 	.byte	0x03, 0x1b
        /*005e*/ 	.short	0x00ff


	//----- nvinfo : EIATTR_MERCURY_ISA_VERSION
	.align		4
        /*0060*/ 	.byte	0x03, 0x5f
        /*0062*/ 	.short	0x0101


	//----- nvinfo : EIATTR_VRC_CTA_INIT_COUNT
	.align		4
        /*0064*/ 	.byte	0x02, 0x4a
	.zero		1
	.zero		1


	//----- nvinfo : EIATTR_EXIT_INSTR_OFFSETS
	.align		4
        /*0068*/ 	.byte	0x04, 0x1c
        /*006a*/ 	.short	(.L_91 - .L_90)


	//   ....[0]....
.L_90:
        /*006c*/ 	.word	0x000000b0


	//   ....[1]....
        /*0070*/ 	.word	0x000006c0


	//----- nvinfo : EIATTR_CRS_STACK_SIZE
	.align		4
.L_91:
        /*0074*/ 	.byte	0x04, 0x1e
        /*0076*/ 	.short	(.L_93 - .L_92)
.L_92:
        /*0078*/ 	.word	0x00000000


	//----- nvinfo : EIATTR_CBANK_PARAM_SIZE
	.align		4
.L_93:
        /*007c*/ 	.byte	0x03, 0x19
        /*007e*/ 	.short	0x001c


	//----- nvinfo : EIATTR_PARAM_CBANK
	.align		4
        /*0080*/ 	.byte	0x04, 0x0a
        /*0082*/ 	.short	(.L_95 - .L_94)
	.align		4
.L_94:
        /*0084*/ 	.word	index@(.nv.constant0._Z13create_numberPcPjjjj)
        /*0088*/ 	.short	0x0380
        /*008a*/ 	.short	0x001c


	//----- nvinfo : EIATTR_SW_WAR
	.align		4
.L_95:
        /*008c*/ 	.byte	0x04, 0x36
        /*008e*/ 	.short	(.L_97 - .L_96)
.L_96:
        /*0090*/ 	.word	0x00000008
.L_97:


//--------------------- .nv.info._Z9get_countPjS_Ptjjj --------------------------
	.section	.nv.info._Z9get_countPjS_Ptjjj,"",@"SHT_CUDA_INFO"
	.sectionflags	@""
	.align	4


	//----- nvinfo : EIATTR_CUDA_API_VERSION
	.align		4
        /*0000*/ 	.byte	0x04, 0x37
        /*0002*/ 	.short	(.L_99 - .L_98)
.L_98:
        /*0004*/ 	.word	0x00000082


	//----- nvinfo : EIATTR_KPARAM_INFO
	.align		4
.L_99:
        /*0008*/ 	.byte	0x04, 0x17
        /*000a*/ 	.short	(.L_101 - .L_100)
.L_100:
        /*000c*/ 	.word	0x00000000
        /*0010*/ 	.short	0x0005
        /*0012*/ 	.short	0x0020
        /*0014*/ 	.byte	0x00, 0xf0, 0x11, 0x00


	//----- nvinfo : EIATTR_KPARAM_INFO
	.align		4
.L_101:
        /*0018*/ 	.byte	0x04, 0x17
        /*001a*/ 	.short	(.L_103 - .L_102)
.L_102:
        /*001c*/ 	.word	0x00000000
        /*0020*/ 	.short	0x0004
        /*0022*/ 	.short	0x001c
        /*0024*/ 	.byte	0x00, 0xf0, 0x11, 0x00


	//----- nvinfo : EIATTR_KPARAM_INFO
	.align		4
.L_103:
        /*0028*/ 	.byte	0x04, 0x17
        /*002a*/ 	.short	(.L_105 - .L_104)
.L_104:
        /*002c*/ 	.word	0x00000000
        /*0030*/ 	.short	0x0003
        /*0032*/ 	.short	0x0018
        /*0034*/ 	.byte	0x00, 0xf0, 0x11, 0x00


	//----- nvinfo : EIATTR_KPARAM_INFO
	.align		4
.L_105:
        /*0038*/ 	.byte	0x04, 0x17
        /*003a*/ 	.short	(.L_107 - .L_106)
.L_106:
        /*003c*/ 	.word	0x00000000
        /*0040*/ 	.short	0x0002
        /*0042*/ 	.short	0x0010
        /*0044*/ 	.byte	0x00, 0xf5, 0x21, 0x00


	//----- nvinfo : EIATTR_KPARAM_INFO
	.align		4
.L_107:
        /*0048*/ 	.byte	0x04, 0x17
        /*004a*/ 	.short	(.L_109 - .L_108)
.L_108:
        /*004c*/ 	.word	0x00000000
        /*0050*/ 	.short	0x0001
        /*0052*/ 	.short	0x0008
        /*0054*/ 	.byte	0x00, 0xf5, 0x21, 0x00


	//----- nvinfo : EIATTR_KPARAM_INFO
	.align		4
.L_109:
        /*0058*/ 	.byte	0x04, 0x17
        /*005a*/ 	.short	(.L_111 - .L_110)
.L_110:
        /*005c*/ 	.word	0x00000000
        /*0060*/ 	.short	0x0000
        /*0062*/ 	.short	0x0000
        /*0064*/ 	.byte	0x00, 0xf5, 0x21, 0x00


	//----- nvinfo : EIATTR_SPARSE_MMA_MASK
	.align		4
.L_111:
        /*0068*/ 	.byte	0x03, 0x50
        /*006a*/ 	.short	0x0000


	//----- nvinfo : EIATTR_MAXREG_COUNT
	.align		4
        /*006c*/ 	.byte	0x03, 0x1b
        /*006e*/ 	.short	0x00ff


	//----- nvinfo : EIATTR_MERCURY_ISA_VERSION
	.align		4
        /*0070*/ 	.byte	0x03, 0x5f
        /*0072*/ 	.short	0x0101


	//----- nvinfo : EIATTR_VRC_CTA_INIT_COUNT
	.align		4
        /*0074*/ 	.byte	0x02, 0x4a
	.zero		1
	.zero		1


	//----- nvinfo : EIATTR_EXIT_INSTR_OFFSETS
	.align		4
        /*0078*/ 	.byte	0x04, 0x1c
        /*007a*/ 	.short	(.L_113 - .L_112)


	//   ....[0]....
.L_112:
        /*007c*/ 	.word	0x000000b0


	//   ....[1]....
        /*0080*/ 	.word	0x00000eb0


	//----- nvinfo : EIATTR_CBANK_PARAM_SIZE
	.align		4
.L_113:
        /*0084*/ 	.byte	0x03, 0x19
        /*0086*/ 	.short	0x0024


	//----- nvinfo : EIATTR_PARAM_CBANK
	.align		4
        /*0088*/ 	.byte	0x04, 0x0a
        /*008a*/ 	.short	(.L_115 - .L_114)
	.align		4
.L_114:
        /*008c*/ 	.word	index@(.nv.constant0._Z9get_countPjS_Ptjjj)
        /*0090*/ 	.short	0x0380
        /*0092*/ 	.short	0x0024


	//----- nvinfo : EIATTR_SW_WAR
	.align		4
.L_115:
        /*0094*/ 	.byte	0x04, 0x36
        /*0096*/ 	.short	(.L_117 - .L_116)
.L_116:
        /*0098*/ 	.word	0x00000008
.L_117:


//--------------------- .nv.callgraph             --------------------------
	.section	.nv.callgraph,"",@"SHT_CUDA_CALLGRAPH"
	.align	4
	.sectionentsize	8
	.align		4
        /*0000*/ 	.word	0x00000000
	.align		4
        /*0004*/ 	.word	0xffffffff
	.align		4
        /*0008*/ 	.word	0x00000000
	.align		4
        /*000c*/ 	.word	0xfffffffe
	.align		4
        /*0010*/ 	.word	0x00000000
	.align		4
        /*0014*/ 	.word	0xfffffffd
	.align		4
        /*0018*/ 	.word	0x00000000
	.align		4
        /*001c*/ 	.word	0xfffffffc


//--------------------- .nv.constant4             --------------------------
	.section	.nv.constant4,"a",@progbits
	.align	8
	.align		8
.nv.constant4:
        /*0000*/ 	.dword	precalc_xorwow_matrix
	.align		8
        /*0008*/ 	.dword	precalc_xorwow_offset_matrix
	.align		8
        /*0010*/ 	.dword	mrg32k3aM1
	.align		8
        /*0018*/ 	.dword	mrg32k3aM2
	.align		8
        /*0020*/ 	.dword	mrg32k3aM1SubSeq
	.align		8
        /*0028*/ 	.dword	mrg32k3aM2SubSeq
	.align		8
        /*0030*/ 	.dword	mrg32k3aM1Seq
	.align		8
        /*0038*/ 	.dword	mrg32k3aM2Seq
	.align		8
        /*0040*/ 	.dword	_ZN34_INTERNAL_cd9a0133_4_k_cu_64630dc04cuda3std3__45__cpo5beginE
	.align		8
        /*0048*/ 	.dword	_ZN34_INTERNAL_cd9a0133_4_k_cu_64630dc04cuda3std3__45__cpo3endE
	.align		8
        /*0050*/ 	.dword	_ZN34_INTERNAL_cd9a0133_4_k_cu_64630dc04cuda3std3__45__cpo6cbeginE
	.align		8
        /*0058*/ 	.dword	_ZN34_INTERNAL_cd9a0133_4_k_cu_64630dc04cuda3std3__45__cpo4cendE
	.align		8
        /*0060*/ 	.dword	_ZN34_INTERNAL_cd9a0133_4_k_cu_64630dc04cuda3std3__45__cpo6rbeginE
	.align		8
        /*0068*/ 	.dword	_ZN34_INTERNAL_cd9a0133_4_k_cu_64630dc04cuda3std3__45__cpo4rendE
	.align		8
        /*0070*/ 	.dword	_ZN34_INTERNAL_cd9a0133_4_k_cu_64630dc04cuda3std3__45__cpo7crbeginE
	.align		8
        /*0078*/ 	.dword	_ZN34_INTERNAL_cd9a0133_4_k_cu_64630dc04cuda3std3__45__cpo5crendE
	.align		8
        /*0080*/ 	.dword	_ZN34_INTERNAL_cd9a0133_4_k_cu_64630dc04cuda3std3__436_GLOBAL__N__cd9a0133_4_k_cu_64630dc06ignoreE
	.align		8
        /*0088*/ 	.dword	_ZN34_INTERNAL_cd9a0133_4_k_cu_64630dc04cuda3std3__419piecewise_constructE
	.align		8
        /*0090*/ 	.dword	_ZN34_INTERNAL_cd9a0133_4_k_cu_64630dc04cuda3std3__48in_placeE
	.align		8
        /*0098*/ 	.dword	_ZN34_INTERNAL_cd9a0133_4_k_cu_64630dc04cuda3std3__420unreachable_sentinelE
	.align		8
        /*00a0*/ 	.dword	_ZN34_INTERNAL_cd9a0133_4_k_cu_64630dc04cuda3std3__47nulloptE
	.align		8
        /*00a8*/ 	.dword	_ZN34_INTERNAL_cd9a0133_4_k_cu_64630dc04cuda3std3__48unexpectE
	.align		8
        /*00b0*/ 	.dword	_ZN34_INTERNAL_cd9a0133_4_k_cu_64630dc04cuda3std6ranges3__45__cpo4swapE
	.align		8
        /*00b8*/ 	.dword	_ZN34_INTERNAL_cd9a0133_4_k_cu_64630dc04cuda3std6ranges3__45__cpo9iter_moveE
	.align		8
        /*00c0*/ 	.dword	_ZN34_INTERNAL_cd9a0133_4_k_cu_64630dc04cuda3std6ranges3__45__cpo5beginE
	.align		8
        /*00c8*/ 	.dword	_ZN34_INTERNAL_cd9a0133_4_k_cu_64630dc04cuda3std6ranges3__45__cpo3endE
	.align		8
        /*00d0*/ 	.dword	_ZN34_INTERNAL_cd9a0133_4_k_cu_64630dc04cuda3std6ranges3__45__cpo6cbeginE
	.align		8
        /*00d8*/ 	.dword	_ZN34_INTERNAL_cd9a0133_4_k_cu_64630dc04cuda3std6ranges3__45__cpo4cendE
	.align		8
        /*00e0*/ 	.dword	_ZN34_INTERNAL_cd9a0133_4_k_cu_64630dc04cuda3std6ranges3__45__cpo7advanceE
	.align		8
        /*00e8*/ 	.dword	_ZN34_INTERNAL_cd9a0133_4_k_cu_64630dc04cuda3std6ranges3__45__cpo9iter_swapE
	.align		8
        /*00f0*/ 	.dword	_ZN34_INTERNAL_cd9a0133_4_k_cu_64630dc04cuda3std6ranges3__45__cpo4nextE
	.align		8
        /*00f8*/ 	.dword	_ZN34_INTERNAL_cd9a0133_4_k_cu_64630dc04cuda3std6ranges3__45__cpo4prevE
	.align		8
        /*0100*/ 	.dword	_ZN34_INTERNAL_cd9a0133_4_k_cu_64630dc04cuda3std6ranges3__45__cpo4dataE
	.align		8
        /*0108*/ 	.dword	_ZN34_INTERNAL_cd9a0133_4_k_cu_64630dc04cuda3std6ranges3__45__cpo5cdataE
	.align		8
        /*0110*/ 	.dword	_ZN34_INTERNAL_cd9a0133_4_k_cu_64630dc04cuda3std6ranges3__45__cpo4sizeE
	.align		8
        /*0118*/ 	.dword	_ZN34_INTERNAL_cd9a0133_4_k_cu_64630dc04cuda3std6ranges3__45__cpo5ssizeE
	.align		8
        /*0120*/ 	.dword	_ZN34_INTERNAL_cd9a0133_4_k_cu_64630dc04cuda3std6ranges3__45__cpo8distanceE
	.align		8
        /*0128*/ 	.dword	_ZN34_INTERNAL_cd9a0133_4_k_cu_64630dc06thrust24THRUST_300001_SM_1000_NS8cuda_cub3parE
	.align		8
        /*0130*/ 	.dword	_ZN34_INTERNAL_cd9a0133_4_k_cu_64630dc06thrust24THRUST_300001_SM_1000_NS8cuda_cub10par_nosyncE
	.align		8
        /*0138*/ 	.dword	_ZN34_INTERNAL_cd9a0133_4_k_cu_64630dc06thrust24THRUST_300001_SM_1000_NS6system6detail10sequential3seqE
	.align		8
        /*0140*/ 	.dword	_ZN34_INTERNAL_cd9a0133_4_k_cu_64630dc06thrust24THRUST_300001_SM_1000_NS6system3cpp3parE
	.align		8
        /*0148*/ 	.dword	_ZN34_INTERNAL_cd9a0133_4_k_cu_64630dc06thrust24THRUST_300001_SM_1000_NS12placeholders2_1E
	.align		8
        /*0150*/ 	.dword	_ZN34_INTERNAL_cd9a0133_4_k_cu_64630dc06thrust24THRUST_300001_SM_1000_NS12placeholders2_2E
	.align		8
        /*0158*/ 	.dword	_ZN34_INTERNAL_cd9a0133_4_k_cu_64630dc06thrust24THRUST_300001_SM_1000_NS12placeholders2_3E
	.align		8
        /*0160*/ 	.dword	_ZN34_INTERNAL_cd9a0133_4_k_cu_64630dc06thrust24THRUST_300001_SM_1000_NS12placeholders2_4E
	.align		8
        /*0168*/ 	.dword	_ZN34_INTERNAL_cd9a0133_4_k_cu_64630dc06thrust24THRUST_300001_SM_1000_NS12placeholders2_5E
	.align		8
        /*0170*/ 	.dword	_ZN34_INTERNAL_cd9a0133_4_k_cu_64630dc06thrust24THRUST_300001_SM_1000_NS12placeholders2_6E
	.align		8
        /*0178*/ 	.dword	_ZN34_INTERNAL_cd9a0133_4_k_cu_64630dc06thrust24THRUST_300001_SM_1000_NS12placeholders2_7E
	.align		8
        /*0180*/ 	.dword	_ZN34_INTERNAL_cd9a0133_4_k_cu_64630dc06thrust24THRUST_300001_SM_1000_NS12placeholders2_8E
	.align		8
        /*0188*/ 	.dword	_ZN34_INTERNAL_cd9a0133_4_k_cu_64630dc06thrust24THRUST_300001_SM_1000_NS12placeholders2_9E
	.align		8
        /*0190*/ 	.dword	_ZN34_INTERNAL_cd9a0133_4_k_cu_64630dc06thrust24THRUST_300001_SM_1000_NS12placeholders3_10E
	.align		8
        /*0198*/ 	.dword	_ZN34_INTERNAL_cd9a0133_4_k_cu_64630dc06thrust24THRUST_300001_SM_1000_NS3seqE
	.align		8
        /*01a0*/ 	.dword	_ZN34_INTERNAL_cd9a0133_4_k_cu_64630dc06thrust24THRUST_300001_SM_1000_NS6deviceE


//--------------------- .nv.constant3             --------------------------
	.section	.nv.constant3,"a",@progbits
	.align	8
.nv.constant3:
	.type		__cr_lgamma_table,@object
	.size		__cr_lgamma_table,(.L_8 - __cr_lgamma_table)
__cr_lgamma_table:
        /*0000*/ 	.byte	0x00, 0x00, 0x00, 0x00, 0x00, 0x00, 0x00, 0x00, 0x00, 0x00, 0x00, 0x00, 0x00, 0x00, 0x00, 0x00
        /*0010*/ 	.byte	0xef, 0x39, 0xfa, 0xfe, 0x42, 0x2e, 0xe6, 0x3f, 0x02, 0x20, 0x2a, 0xfa, 0x0b, 0xab, 0xfc, 0x3f
        /*0020*/ 	.byte	0xf9, 0x2c, 0x92, 0x7c, 0xa7, 0x6c, 0x09, 0x40, 0xc9, 0x79, 0x44, 0x3c, 0x64, 0x26, 0x13, 0x40
        /*0030*/ 	.byte	0xca, 0x01, 0xcf, 0x3a, 0x27, 0x51, 0x1a, 0x40, 0x30, 0xcc, 0x2d, 0xf3, 0xe1, 0x0c, 0x21, 0x40
        /*0040*/ 	.byte	0x0d, 0xb7, 0xfc, 0x82, 0x8e, 0x35, 0x25, 0x40
.L_8:


//--------------------- .text._ZN3cub18CUB_300001_SM_10006detail11EmptyKernelIvEEvv --------------------------
	.section	.text._ZN3cub18CUB_300001_SM_10006detail11EmptyKernelIvEEvv,"ax",@progbits
	.align	128
        .global         _ZN3cub18CUB_300001_SM_10006detail11EmptyKernelIvEEvv
        .type           _ZN3cub18CUB_300001_SM_10006detail11EmptyKernelIvEEvv,@function
        .size           _ZN3cub18CUB_300001_SM_10006detail11EmptyKernelIvEEvv,(.L_x_25 - _ZN3cub18CUB_300001_SM_10006detail11EmptyKernelIvEEvv)
        .other          _ZN3cub18CUB_300001_SM_10006detail11EmptyKernelIvEEvv,@"STO_CUDA_ENTRY STV_DEFAULT"
_ZN3cub18CUB_300001_SM_10006detail11EmptyKernelIvEEvv:
.text._ZN3cub18CUB_300001_SM_10006detail11EmptyKernelIvEEvv:
[----:B------:R-:W-:Y:S01]  /*0000*/  LDC R1, c[0x0][0x37c] ;  /* 0x0000df00ff017b82 */ /* 0x000fe20000000800 */
[----:B------:R-:W-:Y:S05]  /*0010*/  EXIT ;  /* 0x000000000000794d */ /* 0x000fea0003800000 */
.L_x_0:
[----:B------:R-:W-:-:S00]  /*0020*/  BRA `(.L_x_0) ;  /* 0xfffffffc00fc7947 */ /* 0x000fc0000383ffff */
[----:B------:R-:W-:-:S00]  /*0030*/  NOP ;  /* 0x0000000000007918 */ /* 0x000fc00000000000 */
        /* <DEDUP_REMOVED lines=12> */
.L_x_25:


//--------------------- .text._Z13create_numberPcPjjjj --------------------------
	.section	.text._Z13create_numberPcPjjjj,"ax",@progbits
	.align	128
        .global         _Z13create_numberPcPjjjj
        .type           _Z13create_numberPcPjjjj,@function
        .size           _Z13create_numberPcPjjjj,(.L_x_26 - _Z13create_numberPcPjjjj)
        .other          _Z13create_numberPcPjjjj,@"STO_CUDA_ENTRY STV_DEFAULT"
_Z13create_numberPcPjjjj:
.text._Z13create_numberPcPjjjj:
[----:B------:R-:W-:Y:S01]  /*0000*/  LDC R1, c[0x0][0x37c] ;  /* 0x0000df00ff017b82 */ /* 0x000fe20000000800 */
[----:B------:R-:W0:Y:S01]  /*0010*/  S2R R0, SR_TID.X ;  /* 0x0000000000007919 */ /* 0x000e220000002100 */
[----:B------:R-:W1:Y:S06]  /*0020*/  LDCU UR5, c[0x0][0x370] ;  /* 0x00006e00ff0577ac */ /* 0x000e6c0008000800 */
[----:B------:R-:W0:Y:S01]  /*0030*/  S2UR UR6, SR_CTAID.X ;  /* 0x00000000000679c3 */ /* 0x000e220000002500 */
[----:B------:R-:W2:Y:S07]  /*0040*/  LDCU UR7, c[0x0][0x398] ;  /* 0x00007300ff0777ac */ /* 0x000eae0008000800 */
[----:B------:R-:W0:Y:S08]  /*0050*/  LDC R5, c[0x0][0x360] ;  /* 0x0000d800ff057b82 */ /* 0x000e300000000800 */
[----:B------:R-:W1:Y:S01]  /*0060*/  S2UR UR4, SR_CTAID.Y ;  /* 0x00000000000479c3 */ /* 0x000e620000002600 */
[----:B0-----:R-:W-:-:S05]  /*0070*/  IMAD R2, R5, UR6, R0 ;  /* 0x0000000605027c24 */ /* 0x001fca000f8e0200 */
[----:B--2---:R-:W-:Y:S01]  /*0080*/  ISETP.GE.U32.AND P0, PT, R2, UR7, PT ;  /* 0x0000000702007c0c */ /* 0x004fe2000bf06070 */
[----:B-1----:R-:W-:-:S06]  /*0090*/  UIMAD UR4, UR4, UR5, UR6 ;  /* 0x00000005040472a4 */ /* 0x002fcc000f8e0206 */
[----:B------:R-:W-:-:S06]  /*00a0*/  IMAD R5, R5, UR4, R0 ;  /* 0x0000000405057c24 */ /* 0x000fcc000f8e0200 */
[----:B------:R-:W-:Y:S05]  /*00b0*/  @P0 EXIT ;  /* 0x000000000000094d */ /* 0x000fea0003800000 */
[----:B------:R-:W0:Y:S01]  /*00c0*/  LDCU UR5, c[0x0][0x394] ;  /* 0x00007280ff0577ac */ /* 0x000e220008000800 */
[----:B------:R-:W1:Y:S01]  /*00d0*/  LDCU.64 UR6, c[0x0][0x358] ;  /* 0x00006b00ff0677ac */ /* 0x000e620008000a00 */
[----:B------:R-:W-:Y:S01]  /*00e0*/  UMOV UR4, 0x1 ;  /* 0x0000000100047882 */ /* 0x000fe20000000000 */
[----:B0-----:R-:W-:-:S09]  /*00f0*/  UISETP.GE.U32.AND UP0, UPT, UR5, 0x2, UPT ;  /* 0x000000020500788c */ /* 0x001fd2000bf06070 */
[----:B-1----:R-:W-:Y:S05]  /*0100*/  BRA.U !UP0, `(.L_x_1) ;  /* 0x00000001081c7547 */ /* 0x002fea000b800000 */
[----:B------:R-:W-:Y:S01]  /*0110*/  IMAD.MOV.U32 R0, RZ, RZ, 0x1 ;  /* 0x00000001ff007424 */ /* 0x000fe200078e00ff */
[----:B------:R-:W-:-:S06]  /*0120*/  UMOV UR4, 0x1 ;  /* 0x0000000100047882 */ /* 0x000fcc0000000000 */
.L_x_2:
[----:B------:R-:W-:Y:S01]  /*0130*/  VIADD R0, R0, 0x1 ;  /* 0x0000000100007836 */ /* 0x000fe20000000000 */
[----:B------:R-:W-:-:S04]  /*0140*/  UIMAD UR4, UR4, 0xa, URZ ;  /* 0x0000000a040478a4 */ /* 0x000fc8000f8e02ff */
[----:B------:R-:W-:-:S04]  /*0150*/  LOP3.LUT R2, R0, 0xffff, RZ, 0xc0, !PT ;  /* 0x0000ffff00027812 */ /* 0x000fc800078ec0ff */
[----:B------:R-:W-:-:S13]  /*0160*/  ISETP.GE.U32.AND P0, PT, R2, UR5, PT ;  /* 0x0000000502007c0c */ /* 0x000fda000bf06070 */
[----:B------:R-:W-:Y:S05]  /*0170*/  @!P0 BRA `(.L_x_2) ;  /* 0xfffffffc00ec8947 */ /* 0x000fea000383ffff */
.L_x_1:
[----:B------:R-:W-:Y:S01]  /*0180*/  UISETP.NE.AND UP0, UPT, UR5, URZ, UPT ;  /* 0x000000ff0500728c */ /* 0x000fe2000bf05270 */
[----:B------:R-:W-:-:S08]  /*0190*/  IMAD.MOV.U32 R7, RZ, RZ, RZ ;  /* 0x000000ffff077224 */ /* 0x000fd000078e00ff */
[----:B------:R-:W-:Y:S05]  /*01a0*/  BRA.U !UP0, `(.L_x_3) ;  /* 0x0000000508387547 */ /* 0x000fea000b800000 */
[----:B------:R-:W-:Y:S01]  /*01b0*/  PRMT R0, R5, 0x7610, R0 ;  /* 0x0000761005007816 */ /* 0x000fe20000000000 */
[----:B------:R-:W-:Y:S01]  /*01c0*/  IMAD.MOV.U32 R7, RZ, RZ, RZ ;  /* 0x000000ffff077224 */ /* 0x000fe200078e00ff */
[----:B------:R-:W-:Y:S01]  /*01d0*/  PRMT R4, RZ, 0x7610, R4 ;  /* 0x00007610ff047816 */ /* 0x000fe20000000004 */
[----:B------:R-:W0:Y:S01]  /*01e0*/  LDCU UR10, c[0x0][0x394] ;  /* 0x00007280ff0a77ac */ /* 0x000e220008000800 */
[----:B------:R-:W1:Y:S05]  /*01f0*/  LDCU.64 UR8, c[0x0][0x380] ;  /* 0x00007000ff0877ac */ /* 0x000e6a0008000a00 */
.L_x_16:
[----:B------:R-:W-:-:S04]  /*0200*/  LOP3.LUT R2, R0, 0xffff, RZ, 0xc0, !PT ;  /* 0x0000ffff00027812 */ /* 0x000fc800078ec0ff */
[----:B-1----:R-:W-:-:S05]  /*0210*/  IADD3 R2, P0, PT, R2, UR8, RZ ;  /* 0x0000000802027c10 */ /* 0x002fca000ff1e0ff */
[----:B------:R-:W-:-:S06]  /*0220*/  IMAD.X R3, RZ, RZ, UR9, P0 ;  /* 0x00000009ff037e24 */ /* 0x000fcc00080e06ff */
[----:B------:R-:W2:Y:S01]  /*0230*/  LDG.E.U8 R3, desc[UR6][R2.64] ;  /* 0x0000000602037981 */ /* 0x000ea2000c1e1100 */
[----:B------:R-:W-:Y:S01]  /*0240*/  BSSY.RECONVERGENT B0, `(.L_x_4) ;  /* 0x000003c000007945 */ /* 0x000fe20003800200 */
[----:B--2---:R-:W-:-:S13]  /*0250*/  ISETP.GT.AND P0, PT, R3, 0x53, PT ;  /* 0x000000530300780c */ /* 0x004fda0003f04270 */
[----:B------:R-:W-:Y:S05]  /*0260*/  @!P0 BRA `(.L_x_5) ;  /* 0x0000000000788947 */ /* 0x000fea0003800000 */
[----:B------:R-:W-:-:S13]  /*0270*/  ISETP.GT.AND P0, PT, R3, 0x66, PT ;  /* 0x000000660300780c */ /* 0x000fda0003f04270 */
[----:B------:R-:W-:Y:S05]  /*0280*/  @!P0 BRA `(.L_x_6) ;  /* 0x00000000003c8947 */ /* 0x000fea0003800000 */
[----:B------:R-:W-:-:S13]  /*0290*/  ISETP.NE.AND P0, PT, R3, 0x67, PT ;  /* 0x000000670300780c */ /* 0x000fda0003f05270 */
[----:B------:R-:W-:Y:S05]  /*02a0*/  @!P0 BRA `(.L_x_7) ;  /* 0x0000000000288947 */ /* 0x000fea0003800000 */
[----:B------:R-:W-:-:S13]  /*02b0*/  ISETP.NE.AND P0, PT, R3, 0x6e, PT ;  /* 0x0000006e0300780c */ /* 0x000fda0003f05270 */
[----:B------:R-:W-:Y:S05]  /*02c0*/  @!P0 BRA `(.L_x_8) ;  /* 0x0000000000148947 */ /* 0x000fea0003800000 */
[----:B------:R-:W-:-:S13]  /*02d0*/  ISETP.NE.AND P0, PT, R3, 0x74, PT ;  /* 0x000000740300780c */ /* 0x000fda0003f05270 */
[----:B------:R-:W-:Y:S05]  /*02e0*/  @P0 BRA `(.L_x_9) ;  /* 0x0000000000b00947 */ /* 0x000fea0003800000 */
[----:B------:R-:W-:-:S06]  /*02f0*/  USHF.L.U32 UR5, UR4, 0x1, URZ ;  /* 0x0000000104057899 */ /* 0x000fcc00080006ff */
[----:B------:R-:W-:Y:S01]  /*0300*/  IMAD.U32 R2, RZ, RZ, UR5 ;  /* 0x00000005ff027e24 */ /* 0x000fe2000f8e00ff */
[----:B------:R-:W-:Y:S06]  /*0310*/  BRA `(.L_x_10) ;  /* 0x0000000000b87947 */ /* 0x000fec0003800000 */
.L_x_8:
[----:B------:R-:W-:-:S06]  /*0320*/  UIMAD UR5, UR4, 0x7, URZ ;  /* 0x00000007040578a4 */ /* 0x000fcc000f8e02ff */
[----:B------:R-:W-:Y:S01]  /*0330*/  IMAD.U32 R2, RZ, RZ, UR5 ;  /* 0x00000005ff027e24 */ /* 0x000fe2000f8e00ff */
[----:B------:R-:W-:Y:S06]  /*0340*/  BRA `(.L_x_10) ;  /* 0x0000000000ac7947 */ /* 0x000fec0003800000 */
.L_x_7:
[----:B------:R-:W-:-:S06]  /*0350*/  UIMAD UR5, UR4, 0x3, URZ ;  /* 0x00000003040578a4 */ /* 0x000fcc000f8e02ff */
[----:B------:R-:W-:Y:S01]  /*0360*/  IMAD.U32 R2, RZ, RZ, UR5 ;  /* 0x00000005ff027e24 */ /* 0x000fe2000f8e00ff */
[----:B------:R-:W-:Y:S06]  /*0370*/  BRA `(.L_x_10) ;  /* 0x0000000000a07947 */ /* 0x000fec0003800000 */
.L_x_6:
[----:B------:R-:W-:-:S13]  /*0380*/  ISETP.NE.AND P0, PT, R3, 0x54, PT ;  /* 0x000000540300780c */ /* 0x000fda0003f05270 */
[----:B------:R-:W-:Y:S05]  /*0390*/  @!P0 BRA `(.L_x_11) ;  /* 0x0000000000208947 */ /* 0x000fea0003800000 */
[----:B------:R-:W-:Y:S01]  /*03a0*/  ISETP.NE.AND P0, PT, R3, 0x61, PT ;  /* 0x000000610300780c */ /* 0x000fe20003f05270 */
[----:B------:R-:W-:-:S12]  /*03b0*/  IMAD.U32 R2, RZ, RZ, UR4 ;  /* 0x00000004ff027e24 */ /* 0x000fd8000f8e00ff */
[----:B------:R-:W-:Y:S05]  /*03c0*/  @!P0 BRA `(.L_x_10) ;  /* 0x00000000008c8947 */ /* 0x000fea0003800000 */
[----:B------:R-:W-:-:S13]  /*03d0*/  ISETP.NE.AND P0, PT, R3, 0x63, PT ;  /* 0x000000630300780c */ /* 0x000fda0003f05270 */
[----:B------:R-:W-:Y:S05]  /*03e0*/  @P0 BRA `(.L_x_9) ;  /* 0x0000000000700947 */ /* 0x000fea0003800000 */
[----:B------:R-:W-:-:S06]  /*03f0*/  USHF.L.U32 UR5, UR4, 0x2, URZ ;  /* 0x0000000204057899 */ /* 0x000fcc00080006ff */
[----:B------:R-:W-:Y:S01]  /*0400*/  IMAD.U32 R2, RZ, RZ, UR5 ;  /* 0x00000005ff027e24 */ /* 0x000fe2000f8e00ff */
[----:B------:R-:W-:Y:S06]  /*0410*/  BRA `(.L_x_10) ;  /* 0x0000000000787947 */ /* 0x000fec0003800000 */
.L_x_11:
[----:B------:R-:W-:-:S06]  /*0420*/  USHF.L.U32 UR5, UR4, 0x1, URZ ;  /* 0x0000000104057899 */ /* 0x000fcc00080006ff */
[----:B------:R-:W-:Y:S01]  /*0430*/  IMAD.U32 R2, RZ, RZ, UR5 ;  /* 0x00000005ff027e24 */ /* 0x000fe2000f8e00ff */
[----:B------:R-:W-:Y:S06]  /*0440*/  BRA `(.L_x_10) ;  /* 0x00000000006c7947 */ /* 0x000fec0003800000 */
.L_x_5:
        /* <DEDUP_REMOVED lines=8> */
[----:B------:R-:W-:-:S06]  /*04d0*/  UIMAD UR5, UR4, 0x7, URZ ;  /* 0x00000007040578a4 */ /* 0x000fcc000f8e02ff */
[----:B------:R-:W-:Y:S01]  /*04e0*/  IMAD.U32 R2, RZ, RZ, UR5 ;  /* 0x00000005ff027e24 */ /* 0x000fe2000f8e00ff */
[----:B------:R-:W-:Y:S06]  /*04f0*/  BRA `(.L_x_10) ;  /* 0x0000000000407947 */ /* 0x000fec0003800000 */
.L_x_14:
[----:B------:R-:W-:-:S06]  /*0500*/  UIMAD UR5, UR4, 0x3, URZ ;  /* 0x00000003040578a4 */ /* 0x000fcc000f8e02ff */
[----:B------:R-:W-:Y:S01]  /*0510*/  IMAD.U32 R2, RZ, RZ, UR5 ;  /* 0x00000005ff027e24 */ /* 0x000fe2000f8e00ff */
[----:B------:R-:W-:Y:S06]  /*0520*/  BRA `(.L_x_10) ;  /* 0x0000000000347947 */ /* 0x000fec0003800000 */
.L_x_13:
[----:B------:R-:W-:-:S06]  /*0530*/  USHF.L.U32 UR5, UR4, 0x2, URZ ;  /* 0x0000000204057899 */ /* 0x000fcc00080006ff */
[----:B------:R-:W-:Y:S01]  /*0540*/  IMAD.U32 R2, RZ, RZ, UR5 ;  /* 0x00000005ff027e24 */ /* 0x000fe2000f8e00ff */
[----:B------:R-:W-:Y:S06]  /*0550*/  BRA `(.L_x_10) ;  /* 0x0000000000287947 */ /* 0x000fec0003800000 */
.L_x_12:
[----:B------:R-:W-:-:S13]  /*0560*/  ISETP.NE.AND P0, PT, R3, RZ, PT ;  /* 0x000000ff0300720c */ /* 0x000fda0003f05270 */
[----:B------:R-:W-:Y:S05]  /*0570*/  @!P0 BRA `(.L_x_15) ;  /* 0x0000000000188947 */ /* 0x000fea0003800000 */
[----:B------:R-:W-:Y:S01]  /*0580*/  ISETP.NE.AND P0, PT, R3, 0x41, PT ;  /* 0x000000410300780c */ /* 0x000fe20003f05270 */
[----:B------:R-:W-:-:S12]  /*0590*/  IMAD.U32 R2, RZ, RZ, UR4 ;  /* 0x00000004ff027e24 */ /* 0x000fd8000f8e00ff */
[----:B------:R-:W-:Y:S05]  /*05a0*/  @!P0 BRA `(.L_x_10) ;  /* 0x0000000000148947 */ /* 0x000fea0003800000 */
.L_x_9:
[----:B------:R-:W-:-:S06]  /*05b0*/  UIMAD UR5, UR4, 0x9, URZ ;  /* 0x00000009040578a4 */ /* 0x000fcc000f8e02ff */
[----:B------:R-:W-:Y:S01]  /*05c0*/  IMAD.U32 R2, RZ, RZ, UR5 ;  /* 0x00000005ff027e24 */ /* 0x000fe2000f8e00ff */
[----:B------:R-:W-:Y:S06]  /*05d0*/  BRA `(.L_x_10) ;  /* 0x0000000000087947 */ /* 0x000fec0003800000 */
.L_x_15:
[----:B------:R-:W-:-:S06]  /*05e0*/  UIMAD UR5, UR4, 0x9, URZ ;  /* 0x00000009040578a4 */ /* 0x000fcc000f8e02ff */
[----:B------:R-:W-:-:S07]  /*05f0*/  IMAD.U32 R2, RZ, RZ, UR5 ;  /* 0x00000005ff027e24 */ /* 0x000fce000f8e00ff */
.L_x_10:
[----:B0-----:R-:W-:Y:S05]  /*0600*/  BSYNC.RECONVERGENT B0 ;  /* 0x0000000000007941 */ /* 0x001fea0003800200 */
.L_x_4:
[----:B------:R-:W-:Y:S01]  /*0610*/  VIADD R4, R4, 0x1 ;  /* 0x0000000104047836 */ /* 0x000fe20000000000 */
[----:B------:R-:W-:Y:S01]  /*0620*/  UIMAD.WIDE.U32 UR4, UR4, -0x33333333, URZ ;  /* 0xcccccccd040478a5 */ /* 0x000fe2000f8e00ff */
[----:B------:R-:W-:Y:S02]  /*0630*/  VIADD R0, R0, 0x1 ;  /* 0x0000000100007836 */ /* 0x000fe40000000000 */
[----:B------:R-:W-:Y:S01]  /*0640*/  IMAD.IADD R7, R2, 0x1, R7 ;  /* 0x0000000102077824 */ /* 0x000fe200078e0207 */
[----:B------:R-:W-:Y:S01]  /*0650*/  LOP3.LUT R3, R4, 0xffff, RZ, 0xc0, !PT ;  /* 0x0000ffff04037812 */ /* 0x000fe200078ec0ff */
[----:B------:R-:W-:-:S03]  /*0660*/  USHF.R.U32.HI UR4, URZ, 0x3, UR5 ;  /* 0x00000003ff047899 */ /* 0x000fc60008011605 */
[----:B------:R-:W-:-:S13]  /*0670*/  ISETP.GE.U32.AND P0, PT, R3, UR10, PT ;  /* 0x0000000a03007c0c */ /* 0x000fda000bf06070 */
[----:B------:R-:W-:Y:S05]  /*0680*/  @!P0 BRA `(.L_x_16) ;  /* 0xfffffff800dc8947 */ /* 0x000fea000383ffff */
.L_x_3:
[----:B------:R-:W0:Y:S02]  /*0690*/  LDC.64 R2, c[0x0][0x388] ;  /* 0x0000e200ff027b82 */ /* 0x000e240000000a00 */
[----:B0-----:R-:W-:-:S05]  /*06a0*/  IMAD.WIDE.U32 R2, R5, 0x4, R2 ;  /* 0x0000000405027825 */ /* 0x001fca00078e0002 */
[----:B------:R-:W-:Y:S01]  /*06b0*/  STG.E desc[UR6][R2.64], R7 ;  /* 0x0000000702007986 */ /* 0x000fe2000c101906 */
[----:B------:R-:W-:Y:S05]  /*06c0*/  EXIT ;  /* 0x000000000000794d */ /* 0x000fea0003800000 */
.L_x_17:
        /* <DEDUP_REMOVED lines=11> */
.L_x_26:


//--------------------- .text._Z9get_countPjS_Ptjjj --------------------------
	.section	.text._Z9get_countPjS_Ptjjj,"ax",@progbits
	.align	128
        .global         _Z9get_countPjS_Ptjjj
        .type           _Z9get_countPjS_Ptjjj,@function
        .size           _Z9get_countPjS_Ptjjj,(.L_x_27 - _Z9get_countPjS_Ptjjj)
        .other          _Z9get_countPjS_Ptjjj,@"STO_CUDA_ENTRY STV_DEFAULT"
_Z9get_countPjS_Ptjjj:
.text._Z9get_countPjS_Ptjjj:
[----:B------:R-:W-:Y:S01]  /*0000*/  LDC R1, c[0x0][0x37c] ;  /* 0x0000df00ff017b82 */ /* 0x000fe20000000800 */
[----:B------:R-:W0:Y:S01]  /*0010*/  S2R R0, SR_CTAID.X ;  /* 0x0000000000007919 */ /* 0x000e220000002500 */
[----:B------:R-:W0:Y:S01]  /*0020*/  LDCU UR4, c[0x0][0x360] ;  /* 0x00006c00ff0477ac */ /* 0x000e220008000800 */
[----:B------:R-:W0:Y:S01]  /*0030*/  S2R R3, SR_TID.X ;  /* 0x0000000000037919 */ /* 0x000e220000002100 */
[----:B------:R-:W1:Y:S01]  /*0040*/  LDCU UR6, c[0x0][0x39c] ;  /* 0x00007380ff0677ac */ /* 0x000e620008000800 */
[----:B------:R-:W2:Y:S01]  /*0050*/  S2R R2, SR_CTAID.Y ;  /* 0x0000000000027919 */ /* 0x000ea20000002600 */
[----:B------:R-:W2:Y:S01]  /*0060*/  LDCU UR5, c[0x0][0x364] ;  /* 0x00006c80ff0577ac */ /* 0x000ea20008000800 */
[----:B------:R-:W2:Y:S01]  /*0070*/  S2R R5, SR_TID.Y ;  /* 0x0000000000057919 */ /* 0x000ea20000002200 */
[----:B0-----:R-:W-:-:S05]  /*0080*/  IMAD R0, R0, UR4, R3 ;  /* 0x0000000400007c24 */ /* 0x001fca000f8e0203 */
[----:B-1----:R-:W-:Y:S01]  /*0090*/  ISETP.GE.U32.AND P0, PT, R0, UR6, PT ;  /* 0x0000000600007c0c */ /* 0x002fe2000bf06070 */
[----:B--2---:R-:W-:-:S12]  /*00a0*/  IMAD R3, R2, UR5, R5 ;  /* 0x0000000502037c24 */ /* 0x004fd8000f8e0205 */
[----:B------:R-:W-:Y:S05]  /*00b0*/  @P0 EXIT ;  /* 0x000000000000094d */ /* 0x000fea0003800000 */
[----:B------:R-:W0:Y:S01]  /*00c0*/  LDC R2, c[0x0][0x3a0] ;  /* 0x0000e800ff027b82 */ /* 0x000e220000000800 */
[----:B------:R-:W1:Y:S01]  /*00d0*/  LDCU.64 UR4, c[0x0][0x358] ;  /* 0x00006b00ff0477ac */ /* 0x000e620008000a00 */
[----:B------:R-:W-:Y:S02]  /*00e0*/  PRMT R22, RZ, 0x7610, R22 ;  /* 0x00007610ff167816 */ /* 0x000fe40000000016 */
[----:B0-----:R-:W-:-:S13]  /*00f0*/  ISETP.NE.AND P0, PT, R2, RZ, PT ;  /* 0x000000ff0200720c */ /* 0x001fda0003f05270 */
[----:B-1----:R-:W-:Y:S05]  /*0100*/  @!P0 BRA `(.L_x_18) ;  /* 0x0000000c00548947 */ /* 0x002fea0003800000 */
[----:B------:R-:W0:Y:S01]  /*0110*/  LDC.64 R4, c[0x0][0x388] ;  /* 0x0000e200ff047b82 */ /* 0x000e220000000a00 */
[C---:B------:R-:W-:Y:S02]  /*0120*/  ISETP.GE.U32.AND P1, PT, R2.reuse, 0x10, PT ;  /* 0x000000100200780c */ /* 0x040fe40003f26070 */
[----:B------:R-:W-:Y:S01]  /*0130*/  LOP3.LUT R6, R2, 0xf, RZ, 0xc0, !PT ;  /* 0x0000000f02067812 */ /* 0x000fe200078ec0ff */
[----:B------:R-:W-:Y:S01]  /*0140*/  IMAD.MOV.U32 R7, RZ, RZ, RZ ;  /* 0x000000ffff077224 */ /* 0x000fe200078e00ff */
[----:B------:R-:W-:Y:S02]  /*0150*/  PRMT R22, RZ, 0x7610, R22 ;  /* 0x00007610ff167816 */ /* 0x000fe40000000016 */
[----:B------:R-:W-:Y:S01]  /*0160*/  ISETP.NE.AND P0, PT, R6, RZ, PT ;  /* 0x000000ff0600720c */ /* 0x000fe20003f05270 */
[----:B0-----:R-:W-:-:S06]  /*0170*/  IMAD.WIDE.U32 R4, R0, 0x4, R4 ;  /* 0x0000000400047825 */ /* 0x001fcc00078e0004 */
[----:B------:R0:W5:Y:S01]  /*0180*/  LDG.E R5, desc[UR4][R4.64] ;  /* 0x0000000404057981 */ /* 0x000162000c1e1900 */
[----:B------:R-:W-:Y:S05]  /*0190*/  @!P1 BRA `(.L_x_19) ;  /* 0x0000000400a09947 */ /* 0x000fea0003800000 */
[----:B------:R-:W1:Y:S01]  /*01a0*/  LDC.64 R18, c[0x0][0x380] ;  /* 0x0000e000ff127b82 */ /* 0x000e620000000a00 */
[----:B------:R-:W-:Y:S01]  /*01b0*/  LOP3.LUT R7, R2, 0xfffffff0, RZ, 0xc0, !PT ;  /* 0xfffffff002077812 */ /* 0x000fe200078ec0ff */
[----:B0-----:R-:W-:Y:S01]  /*01c0*/  IMAD R4, R3, R2, 0x7 ;  /* 0x0000000703047424 */ /* 0x001fe200078e0202 */
[----:B------:R-:W-:-:S03]  /*01d0*/  PRMT R22, RZ, 0x7610, R22 ;  /* 0x00007610ff167816 */ /* 0x000fc60000000016 */
[----:B------:R-:W-:-:S07]  /*01e0*/  IMAD.MOV R8, RZ, RZ, -R7 ;  /* 0x000000ffff087224 */ /* 0x000fce00078e0a07 */
.L_x_20:
[----:B------:R-:W-:-:S05]  /*01f0*/  IADD3 R15, PT, PT, R4, -0x7, RZ ;  /* 0xfffffff9040f7810 */ /* 0x000fca0007ffe0ff */
[----:B-1----:R-:W-:-:S05]  /*0200*/  IMAD.WIDE.U32 R14, R15, 0x4, R18 ;  /* 0x000000040f0e7825 */ /* 0x002fca00078e0012 */
[----:B------:R0:W2:Y:S01]  /*0210*/  LDG.E R17, desc[UR4][R14.64] ;  /* 0x000000040e117981 */ /* 0x0000a2000c1e1900 */
[----:B------:R-:W-:-:S04]  /*0220*/  VIADD R27, R4, 0xfffffffa ;  /* 0xfffffffa041b7836 */ /* 0x000fc80000000000 */
[----:B------:R-:W-:-:S06]  /*0230*/  IMAD.WIDE.U32 R26, R27, 0x4, R18 ;  /* 0x000000041b1a7825 */ /* 0x000fcc00078e0012 */
[----:B------:R-:W3:Y:S01]  /*0240*/  LDG.E R26, desc[UR4][R26.64] ;  /* 0x000000041a1a7981 */ /* 0x000ee2000c1e1900 */
[C---:B------:R-:W-:Y:S01]  /*0250*/  VIADD R11, R4.reuse, 0xfffffffb ;  /* 0xfffffffb040b7836 */ /* 0x040fe20000000000 */
[----:B------:R-:W-:-:S03]  /*0260*/  IADD3 R13, PT, PT, R4, -0x4, RZ ;  /* 0xfffffffc040d7810 */ /* 0x000fc60007ffe0ff */
[----:B------:R-:W-:-:S04]  /*0270*/  IMAD.WIDE.U32 R10, R11, 0x4, R18 ;  /* 0x000000040b0a7825 */ /* 0x000fc800078e0012 */
[--C-:B------:R-:W-:Y:S02]  /*0280*/  IMAD.WIDE.U32 R12, R13, 0x4, R18.reuse ;  /* 0x000000040d0c7825 */ /* 0x100fe400078e0012 */
[----:B------:R1:W4:Y:S02]  /*0290*/  LDG.E R10, desc[UR4][R10.64] ;  /* 0x000000040a0a7981 */ /* 0x000324000c1e1900 */
[C---:B------:R-:W-:Y:S02]  /*02a0*/  VIADD R9, R4.reuse, 0xfffffffd ;  /* 0xfffffffd04097836 */ /* 0x040fe40000000000 */
[----:B------:R1:W4:Y:S01]  /*02b0*/  LDG.E R12, desc[UR4][R12.64] ;  /* 0x000000040c0c7981 */ /* 0x000322000c1e1900 */
[C---:B------:R-:W-:Y:S02]  /*02c0*/  VIADD R25, R4.reuse, 0xfffffffe ;  /* 0xfffffffe04197836 */ /* 0x040fe40000000000 */
[----:B0-----:R-:W-:Y:S01]  /*02d0*/  IMAD.WIDE.U32 R14, R9, 0x4, R18 ;  /* 0x00000004090e7825 */ /* 0x001fe200078e0012 */
[----:B------:R-:W-:-:S05]  /*02e0*/  IADD3 R29, PT, PT, R4, -0x1, RZ ;  /* 0xffffffff041d7810 */ /* 0x000fca0007ffe0ff */
[----:B------:R-:W4:Y:S01]  /*02f0*/  LDG.E R14, desc[UR4][R14.64] ;  /* 0x000000040e0e7981 */ /* 0x000f22000c1e1900 */
[----:B------:R-:W-:-:S04]  /*0300*/  IMAD.WIDE.U32 R24, R25, 0x4, R18 ;  /* 0x0000000419187825 */ /* 0x000fc800078e0012 */
[--C-:B------:R-:W-:Y:S01]  /*0310*/  IMAD.WIDE.U32 R28, R29, 0x4, R18.reuse ;  /* 0x000000041d1c7825 */ /* 0x100fe200078e0012 */
[----:B------:R-:W4:Y:S05]  /*0320*/  LDG.E R16, desc[UR4][R24.64] ;  /* 0x0000000418107981 */ /* 0x000f2a000c1e1900 */
[----:B------:R-:W4:Y:S01]  /*0330*/  LDG.E R28, desc[UR4][R28.64] ;  /* 0x000000041c1c7981 */ /* 0x000f22000c1e1900 */
[----:B------:R-:W-:-:S04]  /*0340*/  IMAD.WIDE.U32 R20, R4, 0x4, R18 ;  /* 0x0000000404147825 */ /* 0x000fc800078e0012 */
[C---:B-1----:R-:W-:Y:S01]  /*0350*/  VIADD R11, R4.reuse, 0x1 ;  /* 0x00000001040b7836 */ /* 0x042fe20000000000 */
[----:B------:R0:W4:Y:S01]  /*0360*/  LDG.E R9, desc[UR4][R20.64] ;  /* 0x0000000414097981 */ /* 0x000122000c1e1900 */
[C---:B------:R-:W-:Y:S02]  /*0370*/  VIADD R13, R4.reuse, 0x2 ;  /* 0x00000002040d7836 */ /* 0x040fe40000000000 */
[----:B0-----:R-:W-:Y:S01]  /*0380*/  IMAD.WIDE.U32 R20, R11, 0x4, R18 ;  /* 0x000000040b147825 */ /* 0x001fe200078e0012 */
[----:B------:R-:W-:-:S04]  /*0390*/  IADD3 R15, PT, PT, R4, 0x3, RZ ;  /* 0x00000003040f7810 */ /* 0x000fc80007ffe0ff */
[----:B------:R-:W4:Y:S01]  /*03a0*/  LDG.E R11, desc[UR4][R20.64] ;  /* 0x00000004140b7981 */ /* 0x000f22000c1e1900 */
[----:B------:R-:W-:-:S05]  /*03b0*/  IMAD.WIDE.U32 R24, R13, 0x4, R18 ;  /* 0x000000040d187825 */ /* 0x000fca00078e0012 */
[----:B------:R0:W4:Y:S01]  /*03c0*/  LDG.E R13, desc[UR4][R24.64] ;  /* 0x00000004180d7981 */ /* 0x000122000c1e1900 */
[----:B------:R-:W-:Y:S02]  /*03d0*/  VIADD R23, R4, 0x4 ;  /* 0x0000000404177836 */ /* 0x000fe40000000000 */
[----:B0-----:R-:W-:-:S05]  /*03e0*/  IMAD.WIDE.U32 R24, R15, 0x4, R18 ;  /* 0x000000040f187825 */ /* 0x001fca00078e0012 */
[----:B------:R0:W4:Y:S01]  /*03f0*/  LDG.E R15, desc[UR4][R24.64] ;  /* 0x00000004180f7981 */ /* 0x000122000c1e1900 */
[----:B------:R-:W-:-:S04]  /*0400*/  IMAD.WIDE.U32 R20, R23, 0x4, R18 ;  /* 0x0000000417147825 */ /* 0x000fc800078e0012 */
[----:B------:R-:W-:Y:S01]  /*0410*/  VIADD R23, R4, 0x5 ;  /* 0x0000000504177836 */ /* 0x000fe20000000000 */
[----:B------:R-:W-:Y:S02]  /*0420*/  IADD3 R29, PT, PT, R22, 0x1, RZ ;  /* 0x00000001161d7810 */ /* 0x000fe40007ffe0ff */
[----:B0-----:R-:W-:-:S05]  /*0430*/  IADD3 R25, PT, PT, R4, 0x7, RZ ;  /* 0x0000000704197810 */ /* 0x001fca0007ffe0ff */
[----:B------:R-:W-:-:S06]  /*0440*/  IMAD.WIDE.U32 R24, R25, 0x4, R18 ;  /* 0x0000000419187825 */ /* 0x000fcc00078e0012 */
[----:B------:R-:W4:Y:S01]  /*0450*/  LDG.E R24, desc[UR4][R24.64] ;  /* 0x0000000418187981 */ /* 0x000f22000c1e1900 */
[----:B------:R-:W-:Y:S01]  /*0460*/  VIADD R27, R4, 0x8 ;  /* 0x00000008041b7836 */ /* 0x000fe20000000000 */
[----:B--2--5:R-:W-:Y:S02]  /*0470*/  ISETP.NE.AND P1, PT, R5, R17, PT ;  /* 0x000000110500720c */ /* 0x024fe40003f25270 */
[----:B------:R0:W2:Y:S02]  /*0480*/  LDG.E R17, desc[UR4][R20.64] ;  /* 0x0000000414117981 */ /* 0x0000a4000c1e1900 */
[----:B0-----:R-:W-:-:S04]  /*0490*/  IMAD.WIDE.U32 R20, R23, 0x4, R18 ;  /* 0x0000000417147825 */ /* 0x001fc800078e0012 */
[----:B------:R-:W-:Y:S02]  /*04a0*/  VIADD R23, R4, 0x6 ;  /* 0x0000000604177836 */ /* 0x000fe40000000000 */
[----:B------:R-:W2:Y:S03]  /*04b0*/  LDG.E R20, desc[UR4][R20.64] ;  /* 0x0000000414147981 */ /* 0x000ea6000c1e1900 */
[----:B------:R-:W-:Y:S02]  /*04c0*/  @P1 IMAD.MOV R29, RZ, RZ, R22 ;  /* 0x000000ffff1d1224 */ /* 0x000fe400078e0216 */
[----:B------:R-:W-:-:S06]  /*04d0*/  IMAD.WIDE.U32 R22, R23, 0x4, R18 ;  /* 0x0000000417167825 */ /* 0x000fcc00078e0012 */
[----:B------:R-:W2:Y:S01]  /*04e0*/  LDG.E R22, desc[UR4][R22.64] ;  /* 0x0000000416167981 */ /* 0x000ea2000c1e1900 */
[----:B---3--:R-:W-:Y:S01]  /*04f0*/  ISETP.NE.AND P2, PT, R5, R26, PT ;  /* 0x0000001a0500720c */ /* 0x008fe20003f45270 */
[----:B------:R-:W-:-:S06]  /*0500*/  IMAD.WIDE.U32 R26, R27, 0x4, R18 ;  /* 0x000000041b1a7825 */ /* 0x000fcc00078e0012 */
[----:B------:R-:W3:Y:S01]  /*0510*/  LDG.E R26, desc[UR4][R26.64] ;  /* 0x000000041a1a7981 */ /* 0x000ee2000c1e1900 */
[----:B----4-:R-:W-:Y:S02]  /*0520*/  ISETP.NE.AND P1, PT, R5, R10, PT ;  /* 0x0000000a0500720c */ /* 0x010fe40003f25270 */
[----:B------:R-:W-:-:S03]  /*0530*/  IADD3 R10, PT, PT, R29, 0x1, RZ ;  /* 0x000000011d0a7810 */ /* 0x000fc60007ffe0ff */
[----:B------:R-:W-:Y:S01]  /*0540*/  @P2 IMAD.MOV R10, RZ, RZ, R29 ;  /* 0x000000ffff0a2224 */ /* 0x000fe200078e021d */
[----:B------:R-:W-:-:S04]  /*0550*/  ISETP.NE.AND P2, PT, R5, R12, PT ;  /* 0x0000000c0500720c */ /* 0x000fc80003f45270 */
[----:B------:R-:W-:-:S03]  /*0560*/  IADD3 R12, PT, PT, R10, 0x1, RZ ;  /* 0x000000010a0c7810 */ /* 0x000fc60007ffe0ff */
[----:B------:R-:W-:Y:S01]  /*0570*/  @P1 IMAD.MOV R12, RZ, RZ, R10 ;  /* 0x000000ffff0c1224 */ /* 0x000fe200078e020a */
[----:B------:R-:W-:-:S04]  /*0580*/  ISETP.NE.AND P1, PT, R5, R14, PT ;  /* 0x0000000e0500720c */ /* 0x000fc80003f25270 */
[----:B------:R-:W-:Y:S01]  /*0590*/  IADD3 R10, PT, PT, R12, 0x1, RZ ;  /* 0x000000010c0a7810 */ /* 0x000fe20007ffe0ff */
        /* <DEDUP_REMOVED lines=18> */
[----:B------:R-:W-:-:S05]  /*06c0*/  @P2 IMAD.MOV R10, RZ, RZ, R9 ;  /* 0x000000ffff0a2224 */ /* 0x000fca00078e0209 */
[----:B------:R-:W-:-:S03]  /*06d0*/  IADD3 R9, PT, PT, R10, 0x1, RZ ;  /* 0x000000010a097810 */ /* 0x000fc60007ffe0ff */
[----:B------:R-:W-:-:S05]  /*06e0*/  @P1 IMAD.MOV R9, RZ, RZ, R10 ;  /* 0x000000ffff091224 */ /* 0x000fca00078e020a */
[----:B------:R-:W-:Y:S02]  /*06f0*/  IADD3 R10, PT, PT, R9, 0x1, RZ ;  /* 0x00000001090a7810 */ /* 0x000fe40007ffe0ff */
[----:B------:R-:W-:Y:S01]  /*0700*/  IADD3 R8, PT, PT, R8, 0x10, RZ ;  /* 0x0000001008087810 */ /* 0x000fe20007ffe0ff */
[----:B------:R-:W-:Y:S01]  /*0710*/  VIADD R4, R4, 0x10 ;  /* 0x0000001004047836 */ /* 0x000fe20000000000 */
[C---:B--2---:R-:W-:Y:S02]  /*0720*/  ISETP.NE.AND P2, PT, R5.reuse, R17, PT ;  /* 0x000000110500720c */ /* 0x044fe40003f45270 */
[----:B------:R-:W-:-:S11]  /*0730*/  ISETP.NE.AND P1, PT, R5, R20, PT ;  /* 0x000000140500720c */ /* 0x000fd60003f25270 */
[----:B------:R-:W-:Y:S01]  /*0740*/  @P2 IMAD.MOV R10, RZ, RZ, R9 ;  /* 0x000000ffff0a2224 */ /* 0x000fe200078e0209 */
[----:B------:R-:W-:-:S04]  /*0750*/  ISETP.NE.AND P2, PT, R5, R22, PT ;  /* 0x000000160500720c */ /* 0x000fc80003f45270 */
[----:B------:R-:W-:Y:S01]  /*0760*/  IADD3 R9, PT, PT, R10, 0x1, RZ ;  /* 0x000000010a097810 */ /* 0x000fe20007ffe0ff */
[----:B------:R-:W-:Y:S01]  /*0770*/  @P1 IMAD.MOV R9, RZ, RZ, R10 ;  /* 0x000000ffff091224 */ /* 0x000fe200078e020a */
[----:B------:R-:W-:-:S04]  /*0780*/  ISETP.NE.AND P1, PT, R5, R24, PT ;  /* 0x000000180500720c */ /* 0x000fc80003f25270 */
[----:B------:R-:W-:-:S03]  /*0790*/  IADD3 R10, PT, PT, R9, 0x1, RZ ;  /* 0x00000001090a7810 */ /* 0x000fc60007ffe0ff */
[----:B------:R-:W-:Y:S01]  /*07a0*/  @P2 IMAD.MOV R10, RZ, RZ, R9 ;  /* 0x000000ffff0a2224 */ /* 0x000fe200078e0209 */
[----:B---3--:R-:W-:-:S04]  /*07b0*/  ISETP.NE.AND P2, PT, R5, R26, PT ;  /* 0x0000001a0500720c */ /* 0x008fc80003f45270 */
[----:B------:R-:W-:Y:S01]  /*07c0*/  IADD3 R9, PT, PT, R10, 0x1, RZ ;  /* 0x000000010a097810 */ /* 0x000fe20007ffe0ff */
[----:B------:R-:W-:Y:S01]  /*07d0*/  @P1 IMAD.MOV R9, RZ, RZ, R10 ;  /* 0x000000ffff091224 */ /* 0x000fe200078e020a */
[----:B------:R-:W-:-:S03]  /*07e0*/  ISETP.NE.AND P1, PT, R8, RZ, PT ;  /* 0x000000ff0800720c */ /* 0x000fc60003f25270 */
[----:B------:R-:W-:-:S04]  /*07f0*/  VIADD R22, R9, 0x1 ;  /* 0x0000000109167836 */ /* 0x000fc80000000000 */
[----:B------:R-:W-:-:S06]  /*0800*/  @P2 IADD3 R22, PT, PT, R9, RZ, RZ ;  /* 0x000000ff09162210 */ /* 0x000fcc0007ffe0ff */
[----:B------:R-:W-:Y:S05]  /*0810*/  @P1 BRA `(.L_x_20) ;  /* 0xfffffff800741947 */ /* 0x000fea000383ffff */
.L_x_19:
[----:B------:R-:W-:Y:S05]  /*0820*/  @!P0 BRA `(.L_x_18) ;  /* 0x00000004008c8947 */ /* 0x000fea0003800000 */
[----:B------:R-:W-:Y:S02]  /*0830*/  ISETP.GE.U32.AND P1, PT, R6, 0x8, PT ;  /* 0x000000080600780c */ /* 0x000fe40003f26070 */
[----:B------:R-:W-:-:S04]  /*0840*/  LOP3.LUT R19, R2, 0x7, RZ, 0xc0, !PT ;  /* 0x0000000702137812 */ /* 0x000fc800078ec0ff */
[----:B------:R-:W-:-:S07]  /*0850*/  ISETP.NE.AND P0, PT, R19, RZ, PT ;  /* 0x000000ff1300720c */ /* 0x000fce0003f05270 */
[----:B------:R-:W-:Y:S06]  /*0860*/  @!P1 BRA `(.L_x_21) ;  /* 0x0000000000c89947 */ /* 0x000fec0003800000 */
[----:B------:R-:W1:Y:S01]  /*0870*/  LDC.64 R8, c[0x0][0x380] ;  /* 0x0000e000ff087b82 */ /* 0x000e620000000a00 */
[----:B------:R-:W-:-:S05]  /*0880*/  IMAD R15, R3, R2, R7 ;  /* 0x00000002030f7224 */ /* 0x000fca00078e0207 */
[C---:B------:R-:W-:Y:S01]  /*0890*/  IADD3 R13, PT, PT, R15.reuse, 0x1, RZ ;  /* 0x000000010f0d7810 */ /* 0x040fe20007ffe0ff */
[C---:B------:R-:W-:Y:S01]  /*08a0*/  VIADD R21, R15.reuse, 0x2 ;  /* 0x000000020f157836 */ /* 0x040fe20000000000 */
[C---:B------:R-:W-:Y:S01]  /*08b0*/  IADD3 R25, PT, PT, R15.reuse, 0x3, RZ ;  /* 0x000000030f197810 */ /* 0x040fe20007ffe0ff */
[----:B-1----:R-:W-:-:S04]  /*08c0*/  IMAD.WIDE.U32 R10, R15, 0x4, R8 ;  /* 0x000000040f0a7825 */ /* 0x002fc800078e0008 */
[--C-:B------:R-:W-:Y:S01]  /*08d0*/  IMAD.WIDE.U32 R12, R13, 0x4, R8.reuse ;  /* 0x000000040d0c7825 */ /* 0x100fe200078e0008 */
[----:B0-----:R0:W2:Y:S04]  /*08e0*/  LDG.E R4, desc[UR4][R10.64] ;  /* 0x000000040a047981 */ /* 0x0010a8000c1e1900 */
[----:B------:R1:W3:Y:S01]  /*08f0*/  LDG.E R6, desc[UR4][R12.64] ;  /* 0x000000040c067981 */ /* 0x0002e2000c1e1900 */
[----:B------:R-:W-:-:S04]  /*0900*/  IMAD.WIDE.U32 R20, R21, 0x4, R8 ;  /* 0x0000000415147825 */ /* 0x000fc800078e0008 */
[--C-:B------:R-:W-:Y:S01]  /*0910*/  IMAD.WIDE.U32 R24, R25, 0x4, R8.reuse ;  /* 0x0000000419187825 */ /* 0x100fe200078e0008 */
[----:B------:R-:W4:Y:S03]  /*0920*/  LDG.E R14, desc[UR4][R20.64] ;  /* 0x00000004140e7981 */ /* 0x000f26000c1e1900 */
[C---:B------:R-:W-:Y:S01]  /*0930*/  VIADD R17, R15.reuse, 0x4 ;  /* 0x000000040f117836 */ /* 0x040fe20000000000 */
[----:B------:R-:W4:Y:S01]  /*0940*/  LDG.E R18, desc[UR4][R24.64] ;  /* 0x0000000418127981 */ /* 0x000f22000c1e1900 */
[----:B0-----:R-:W-:Y:S02]  /*0950*/  IADD3 R11, PT, PT, R15, 0x5, RZ ;  /* 0x000000050f0b7810 */ /* 0x001fe40007ffe0ff */
[----:B------:R-:W-:-:S04]  /*0960*/  IMAD.WIDE.U32 R16, R17, 0x4, R8 ;  /* 0x0000000411107825 */ /* 0x000fc800078e0008 */
[--C-:B------:R-:W-:Y:S02]  /*0970*/  IMAD.WIDE.U32 R10, R11, 0x4, R8.reuse ;  /* 0x000000040b0a7825 */ /* 0x100fe400078e0008 */
[----:B------:R-:W4:Y:S02]  /*0980*/  LDG.E R16, desc[UR4][R16.64] ;  /* 0x0000000410107981 */ /* 0x000f24000c1e1900 */
[C---:B-1----:R-:W-:Y:S02]  /*0990*/  VIADD R13, R15.reuse, 0x6 ;  /* 0x000000060f0d7836 */ /* 0x042fe40000000000 */
[----:B------:R-:W4:Y:S01]  /*09a0*/  LDG.E R10, desc[UR4][R10.64] ;  /* 0x000000040a0a7981 */ /* 0x000f22000c1e1900 */
[----:B------:R-:W-:Y:S01]  /*09b0*/  IADD3 R15, PT, PT, R15, 0x7, RZ ;  /* 0x000000070f0f7810 */ /* 0x000fe20007ffe0ff */
[----:B------:R-:W-:-:S04]  /*09c0*/  IMAD.WIDE.U32 R12, R13, 0x4, R8 ;  /* 0x000000040d0c7825 */ /* 0x000fc800078e0008 */
[----:B------:R-:W-:Y:S02]  /*09d0*/  IMAD.WIDE.U32 R8, R15, 0x4, R8 ;  /* 0x000000040f087825 */ /* 0x000fe400078e0008 */
[----:B------:R-:W4:Y:S04]  /*09e0*/  LDG.E R12, desc[UR4][R12.64] ;  /* 0x000000040c0c7981 */ /* 0x000f28000c1e1900 */
[----:B------:R-:W4:Y:S01]  /*09f0*/  LDG.E R8, desc[UR4][R8.64] ;  /* 0x0000000408087981 */ /* 0x000f22000c1e1900 */
[----:B------:R-:W-:Y:S01]  /*0a00*/  VIADD R7, R7, 0x8 ;  /* 0x0000000807077836 */ /* 0x000fe20000000000 */
[C---:B--2--5:R-:W-:Y:S01]  /*0a10*/  ISETP.NE.AND P2, PT, R5.reuse, R4, PT ;  /* 0x000000040500720c */ /* 0x064fe20003f45270 */
[----:B------:R-:W-:Y:S01]  /*0a20*/  VIADD R4, R22, 0x1 ;  /* 0x0000000116047836 */ /* 0x000fe20000000000 */
[----:B---3--:R-:W-:-:S11]  /*0a30*/  ISETP.NE.AND P1, PT, R5, R6, PT ;  /* 0x000000060500720c */ /* 0x008fd60003f25270 */
[----:B------:R-:W-:Y:S02]  /*0a40*/  @P2 IADD3 R4, PT, PT, R22, RZ, RZ ;  /* 0x000000ff16042210 */ /* 0x000fe40007ffe0ff */
[----:B----4-:R-:W-:-:S03]  /*0a50*/  ISETP.NE.AND P2, PT, R5, R14, PT ;  /* 0x0000000e0500720c */ /* 0x010fc60003f45270 */
[C---:B------:R-:W-:Y:S01]  /*0a60*/  VIADD R6, R4.reuse, 0x1 ;  /* 0x0000000104067836 */ /* 0x040fe20000000000 */
[----:B------:R-:W-:Y:S02]  /*0a70*/  @P1 IADD3 R6, PT, PT, R4, RZ, RZ ;  /* 0x000000ff04061210 */ /* 0x000fe40007ffe0ff */
[----:B------:R-:W-:-:S03]  /*0a80*/  ISETP.NE.AND P1, PT, R5, R18, PT ;  /* 0x000000120500720c */ /* 0x000fc60003f25270 */
[----:B------:R-:W-:-:S04]  /*0a90*/  VIADD R4, R6, 0x1 ;  /* 0x0000000106047836 */ /* 0x000fc80000000000 */
[----:B------:R-:W-:Y:S02]  /*0aa0*/  @P2 IADD3 R4, PT, PT, R6, RZ, RZ ;  /* 0x000000ff06042210 */ /* 0x000fe40007ffe0ff */
[----:B------:R-:W-:-:S03]  /*0ab0*/  ISETP.NE.AND P2, PT, R5, R16, PT ;  /* 0x000000100500720c */ /* 0x000fc60003f45270 */
        /* <DEDUP_REMOVED lines=10> */
[----:B------:R-:W-:-:S05]  /*0b60*/  @P2 IADD3 R4, PT, PT, R6, RZ, RZ ;  /* 0x000000ff06042210 */ /* 0x000fca0007ffe0ff */
[C---:B------:R-:W-:Y:S01]  /*0b70*/  VIADD R22, R4.reuse, 0x1 ;  /* 0x0000000104167836 */ /* 0x040fe20000000000 */
[----:B------:R-:W-:-:S07]  /*0b80*/  @P1 IADD3 R22, PT, PT, R4, RZ, RZ ;  /* 0x000000ff04161210 */ /* 0x000fce0007ffe0ff */
.L_x_21:
[----:B------:R-:W-:Y:S05]  /*0b90*/  @!P0 BRA `(.L_x_18) ;  /* 0x0000000000b08947 */ /* 0x000fea0003800000 */
[----:B------:R-:W-:Y:S02]  /*0ba0*/  ISETP.GE.U32.AND P1, PT, R19, 0x4, PT ;  /* 0x000000041300780c */ /* 0x000fe40003f26070 */
[----:B0-----:R-:W-:-:S04]  /*0bb0*/  LOP3.LUT R4, R2, 0x3, RZ, 0xc0, !PT ;  /* 0x0000000302047812 */ /* 0x001fc800078ec0ff */
[----:B------:R-:W-:-:S07]  /*0bc0*/  ISETP.NE.AND P0, PT, R4, RZ, PT ;  /* 0x000000ff0400720c */ /* 0x000fce0003f05270 */
[----:B------:R-:W-:Y:S06]  /*0bd0*/  @!P1 BRA `(.L_x_22) ;  /* 0x0000000000689947 */ /* 0x000fec0003800000 */
[----:B------:R-:W0:Y:S01]  /*0be0*/  LDC.64 R8, c[0x0][0x380] ;  /* 0x0000e000ff087b82 */ /* 0x000e220000000a00 */
[----:B------:R-:W-:-:S05]  /*0bf0*/  IMAD R17, R3, R2, R7 ;  /* 0x0000000203117224 */ /* 0x000fca00078e0207 */
[C---:B------:R-:W-:Y:S01]  /*0c00*/  IADD3 R13, PT, PT, R17.reuse, 0x1, RZ ;  /* 0x00000001110d7810 */ /* 0x040fe20007ffe0ff */
[C---:B------:R-:W-:Y:S02]  /*0c10*/  VIADD R15, R17.reuse, 0x2 ;  /* 0x00000002110f7836 */ /* 0x040fe40000000000 */
[----:B0-----:R-:W-:-:S04]  /*0c20*/  IMAD.WIDE.U32 R10, R17, 0x4, R8 ;  /* 0x00000004110a7825 */ /* 0x001fc800078e0008 */
[--C-:B------:R-:W-:Y:S02]  /*0c30*/  IMAD.WIDE.U32 R12, R13, 0x4, R8.reuse ;  /* 0x000000040d0c7825 */ /* 0x100fe400078e0008 */
[----:B------:R-:W2:Y:S01]  /*0c40*/  LDG.E R10, desc[UR4][R10.64] ;  /* 0x000000040a0a7981 */ /* 0x000ea2000c1e1900 */
[----:B------:R-:W-:Y:S01]  /*0c50*/  IADD3 R17, PT, PT, R17, 0x3, RZ ;  /* 0x0000000311117810 */ /* 0x000fe20007ffe0ff */
[--C-:B------:R-:W-:Y:S02]  /*0c60*/  IMAD.WIDE.U32 R14, R15, 0x4, R8.reuse ;  /* 0x000000040f0e7825 */ /* 0x100fe400078e0008 */
[----:B------:R-:W3:Y:S02]  /*0c70*/  LDG.E R12, desc[UR4][R12.64] ;  /* 0x000000040c0c7981 */ /* 0x000ee4000c1e1900 */
[----:B------:R-:W-:Y:S02]  /*0c80*/  IMAD.WIDE.U32 R8, R17, 0x4, R8 ;  /* 0x0000000411087825 */ /* 0x000fe400078e0008 */
[----:B------:R-:W4:Y:S04]  /*0c90*/  LDG.E R14, desc[UR4][R14.64] ;  /* 0x000000040e0e7981 */ /* 0x000f28000c1e1900 */
[----:B------:R-:W4:Y:S01]  /*0ca0*/  LDG.E R8, desc[UR4][R8.64] ;  /* 0x0000000408087981 */ /* 0x000f22000c1e1900 */
[----:B------:R-:W-:-:S02]  /*0cb0*/  VIADD R6, R22, 0x1 ;  /* 0x0000000116067836 */ /* 0x000fc40000000000 */
[----:B------:R-:W-:Y:S01]  /*0cc0*/  VIADD R7, R7, 0x4 ;  /* 0x0000000407077836 */ /* 0x000fe20000000000 */
[C---:B--2--5:R-:W-:Y:S02]  /*0cd0*/  ISETP.NE.AND P2, PT, R5.reuse, R10, PT ;  /* 0x0000000a0500720c */ /* 0x064fe40003f45270 */
[----:B---3--:R-:W-:-:S11]  /*0ce0*/  ISETP.NE.AND P1, PT, R5, R12, PT ;  /* 0x0000000c0500720c */ /* 0x008fd60003f25270 */
[----:B------:R-:W-:Y:S02]  /*0cf0*/  @P2 IADD3 R6, PT, PT, R22, RZ, RZ ;  /* 0x000000ff16062210 */ /* 0x000fe40007ffe0ff */
[----:B----4-:R-:W-:-:S03]  /*0d00*/  ISETP.NE.AND P2, PT, R5, R14, PT ;  /* 0x0000000e0500720c */ /* 0x010fc60003f45270 */
[C---:B------:R-:W-:Y:S01]  /*0d10*/  VIADD R10, R6.reuse, 0x1 ;  /* 0x00000001060a7836 */ /* 0x040fe20000000000 */
[----:B------:R-:W-:Y:S02]  /*0d20*/  @P1 IADD3 R10, PT, PT, R6, RZ, RZ ;  /* 0x000000ff060a1210 */ /* 0x000fe40007ffe0ff */
[----:B------:R-:W-:-:S03]  /*0d30*/  ISETP.NE.AND P1, PT, R5, R8, PT ;  /* 0x000000080500720c */ /* 0x000fc60003f25270 */
[----:B------:R-:W-:-:S04]  /*0d40*/  VIADD R6, R10, 0x1 ;  /* 0x000000010a067836 */ /* 0x000fc80000000000 */
[----:B------:R-:W-:-:S05]  /*0d50*/  @P2 IADD3 R6, PT, PT, R10, RZ, RZ ;  /* 0x000000ff0a062210 */ /* 0x000fca0007ffe0ff */
[C---:B------:R-:W-:Y:S01]  /*0d60*/  VIADD R22, R6.reuse, 0x1 ;  /* 0x0000000106167836 */ /* 0x040fe20000000000 */
[----:B------:R-:W-:-:S07]  /*0d70*/  @P1 IADD3 R22, PT, PT, R6, RZ, RZ ;  /* 0x000000ff06161210 */ /* 0x000fce0007ffe0ff */
.L_x_22:
[----:B------:R-:W-:Y:S05]  /*0d80*/  @!P0 BRA `(.L_x_18) ;  /* 0x0000000000348947 */ /* 0x000fea0003800000 */
[----:B------:R-:W0:Y:S01]  /*0d90*/  LDC.64 R8, c[0x0][0x380] ;  /* 0x0000e000ff087b82 */ /* 0x000e220000000a00 */
[----:B------:R-:W-:Y:S01]  /*0da0*/  IMAD R11, R3, R2, R7 ;  /* 0x00000002030b7224 */ /* 0x000fe200078e0207 */
[----:B------:R-:W-:-:S07]  /*0db0*/  IADD3 R4, PT, PT, -R4, RZ, RZ ;  /* 0x000000ff04047210 */ /* 0x000fce0007ffe1ff */
.L_x_23:
[----:B0-----:R-:W-:-:S06]  /*0dc0*/  IMAD.WIDE.U32 R6, R11, 0x4, R8 ;  /* 0x000000040b067825 */ /* 0x001fcc00078e0008 */
[----:B------:R-:W2:Y:S01]  /*0dd0*/  LDG.E R6, desc[UR4][R6.64] ;  /* 0x0000000406067981 */ /* 0x000ea2000c1e1900 */
[----:B------:R-:W-:Y:S01]  /*0de0*/  VIADD R4, R4, 0x1 ;  /* 0x0000000104047836 */ /* 0x000fe20000000000 */
[----:B------:R-:W-:Y:S02]  /*0df0*/  IADD3 R2, PT, PT, R22, 0x1, RZ ;  /* 0x0000000116027810 */ /* 0x000fe40007ffe0ff */
[----:B------:R-:W-:Y:S02]  /*0e00*/  IADD3 R11, PT, PT, R11, 0x1, RZ ;  /* 0x000000010b0b7810 */ /* 0x000fe40007ffe0ff */
[----:B------:R-:W-:Y:S02]  /*0e10*/  ISETP.NE.AND P1, PT, R4, RZ, PT ;  /* 0x000000ff0400720c */ /* 0x000fe40003f25270 */
[----:B--2--5:R-:W-:-:S13]  /*0e20*/  ISETP.NE.AND P0, PT, R5, R6, PT ;  /* 0x000000060500720c */ /* 0x024fda0003f05270 */
[----:B------:R-:W-:-:S05]  /*0e30*/  @P0 IMAD.MOV R2, RZ, RZ, R22 ;  /* 0x000000ffff020224 */ /* 0x000fca00078e0216 */
[----:B------:R-:W-:Y:S01]  /*0e40*/  PRMT R22, R2, 0x7610, R22 ;  /* 0x0000761002167816 */ /* 0x000fe20000000016 */
[----:B------:R-:W-:Y:S06]  /*0e50*/  @P1 BRA `(.L_x_23) ;  /* 0xfffffffc00d81947 */ /* 0x000fec000383ffff */
.L_x_18:
[----:B0----5:R-:W0:Y:S01]  /*0e60*/  LDC.64 R4, c[0x0][0x390] ;  /* 0x0000e400ff047b82 */ /* 0x021e220000000a00 */
[----:B------:R-:W1:Y:S02]  /*0e70*/  LDCU UR6, c[0x0][0x398] ;  /* 0x00007300ff0677ac */ /* 0x000e640008000800 */
[----:B-1----:R-:W-:-:S04]  /*0e80*/  IMAD R3, R0, UR6, R3 ;  /* 0x0000000600037c24 */ /* 0x002fc8000f8e0203 */
[----:B0-----:R-:W-:-:S05]  /*0e90*/  IMAD.WIDE.U32 R2, R3, 0x2, R4 ;  /* 0x0000000203027825 */ /* 0x001fca00078e0004 */
[----:B------:R-:W-:Y:S01]  /*0ea0*/  STG.E.U16 desc[UR4][R2.64], R22 ;  /* 0x0000001602007986 */ /* 0x000fe2000c101504 */
[----:B------:R-:W-:Y:S05]  /*0eb0*/  EXIT ;  /* 0x000000000000794d */ /* 0x000fea0003800000 */
.L_x_24:
        /* <DEDUP_REMOVED lines=12> */
.L_x_27:


//--------------------- .nv.global.init           --------------------------
	.section	.nv.global.init,"aw",@progbits
	.align	4
.nv.global.init:
	.type		mrg32k3aM1SubSeq,@object
	.size		mrg32k3aM1SubSeq,(mrg32k3aM2SubSeq - mrg32k3aM1SubSeq)
mrg32k3aM1SubSeq:
        /*0000*/ 	.byte	0x0b, 0xcc, 0xee, 0x04, 0x73, 0x29, 0x8b, 0x6f, 0xf6, 0x53, 0x03, 0xf6, 0x23, 0xf6, 0xea, 0xda
        /* <DEDUP_REMOVED lines=125> */
	.type		mrg32k3aM2SubSeq,@object
	.size		mrg32k3aM2SubSeq,(mrg32k3aM1 - mrg32k3aM2SubSeq)
mrg32k3aM2SubSeq:
        /* <DEDUP_REMOVED lines=126> */
	.type		mrg32k3aM1,@object
	.size		mrg32k3aM1,(mrg32k3aM1Seq - mrg32k3aM1)
mrg32k3aM1:
        /* <DEDUP_REMOVED lines=144> */
	.type		mrg32k3aM1Seq,@object
	.size		mrg32k3aM1Seq,(mrg32k3aM2 - mrg32k3aM1Seq)
mrg32k3aM1Seq:
        /* <DEDUP_REMOVED lines=144> */
	.type		mrg32k3aM2,@object
	.size		mrg32k3aM2,(mrg32k3aM2Seq - mrg32k3aM2)
mrg32k3aM2:
        /* <DEDUP_REMOVED lines=144> */
	.type		mrg32k3aM2Seq,@object
	.size		mrg32k3aM2Seq,(precalc_xorwow_matrix - mrg32k3aM2Seq)
mrg32k3aM2Seq:
        /* <DEDUP_REMOVED lines=144> */
	.type		precalc_xorwow_matrix,@object
	.size		precalc_xorwow_matrix,(precalc_xorwow_offset_matrix - precalc_xorwow_matrix)
precalc_xorwow_matrix:
        /* <DEDUP_REMOVED lines=6400> */
	.type		precalc_xorwow_offset_matrix,@object
	.size		precalc_xorwow_offset_matrix,(.L_1 - precalc_xorwow_offset_matrix)
precalc_xorwow_offset_matrix:
        /* <DEDUP_REMOVED lines=6400> */
.L_1:


//--------------------- .nv.shared.reserved.0     --------------------------
	.section	.nv.shared.reserved.0,"aw",@nobits
	.weak		__nv_reservedSMEM_offset_0_alias
	.size		__nv_reservedSMEM_offset_0_alias, 0, 64
	.other		__nv_reservedSMEM_offset_0_alias,@"STO_CUDA_RESERVED_SHARED STV_DEFAULT"
__nv_reservedSMEM_offset_0_alias:
	.zero		0
	.zero		64


//--------------------- .nv.global                --------------------------
	.section	.nv.global,"aw",@nobits
.nv.global:
	.type		_ZN34_INTERNAL_cd9a0133_4_k_cu_64630dc06thrust24THRUST_300001_SM_1000_NS12placeholders2_8E,@object
	.size		_ZN34_INTERNAL_cd9a0133_4_k_cu_64630dc06thrust24THRUST_300001_SM_1000_NS12placeholders2_8E,(_ZN34_INTERNAL_cd9a0133_4_k_cu_64630dc04cuda3std3__436_GLOBAL__N__cd9a0133_4_k_cu_64630dc06ignoreE - _ZN34_INTERNAL_cd9a0133_4_k_cu_64630dc06thrust24THRUST_300001_SM_1000_NS12placeholders2_8E)
_ZN34_INTERNAL_cd9a0133_4_k_cu_64630dc06thrust24THRUST_300001_SM_1000_NS12placeholders2_8E:
	.zero		1
	.type		_ZN34_INTERNAL_cd9a0133_4_k_cu_64630dc04cuda3std3__436_GLOBAL__N__cd9a0133_4_k_cu_64630dc06ignoreE,@object
	.size		_ZN34_INTERNAL_cd9a0133_4_k_cu_64630dc04cuda3std3__436_GLOBAL__N__cd9a0133_4_k_cu_64630dc06ignoreE,(_ZN34_INTERNAL_cd9a0133_4_k_cu_64630dc04cuda3std6ranges3__45__cpo4dataE - _ZN34_INTERNAL_cd9a0133_4_k_cu_64630dc04cuda3std3__436_GLOBAL__N__cd9a0133_4_k_cu_64630dc06ignoreE)
_ZN34_INTERNAL_cd9a0133_4_k_cu_64630dc04cuda3std3__436_GLOBAL__N__cd9a0133_4_k_cu_64630dc06ignoreE:
	.zero		1
	.type		_ZN34_INTERNAL_cd9a0133_4_k_cu_64630dc04cuda3std6ranges3__45__cpo4dataE,@object
	.size		_ZN34_INTERNAL_cd9a0133_4_k_cu_64630dc04cuda3std6ranges3__45__cpo4dataE,(_ZN34_INTERNAL_cd9a0133_4_k_cu_64630dc06thrust24THRUST_300001_SM_1000_NS6system3cpp3parE - _ZN34_INTERNAL_cd9a0133_4_k_cu_64630dc04cuda3std6ranges3__45__cpo4dataE)
_ZN34_INTERNAL_cd9a0133_4_k_cu_64630dc04cuda3std6ranges3__45__cpo4dataE:
	.zero		1
	.type		_ZN34_INTERNAL_cd9a0133_4_k_cu_64630dc06thrust24THRUST_300001_SM_1000_NS6system3cpp3parE,@object
	.size		_ZN34_INTERNAL_cd9a0133_4_k_cu_64630dc06thrust24THRUST_300001_SM_1000_NS6system3cpp3parE,(_ZN34_INTERNAL_cd9a0133_4_k_cu_64630dc04cuda3std3__45__cpo5beginE - _ZN34_INTERNAL_cd9a0133_4_k_cu_64630dc06thrust24THRUST_300001_SM_1000_NS6system3cpp3parE)
_ZN34_INTERNAL_cd9a0133_4_k_cu_64630dc06thrust24THRUST_300001_SM_1000_NS6system3cpp3parE:
	.zero		1
	.type		_ZN34_INTERNAL_cd9a0133_4_k_cu_64630dc04cuda3std3__45__cpo5beginE,@object
	.size		_ZN34_INTERNAL_cd9a0133_4_k_cu_64630dc04cuda3std3__45__cpo5beginE,(_ZN34_INTERNAL_cd9a0133_4_k_cu_64630dc04cuda3std6ranges3__45__cpo5beginE - _ZN34_INTERNAL_cd9a0133_4_k_cu_64630dc04cuda3std3__45__cpo5beginE)
_ZN34_INTERNAL_cd9a0133_4_k_cu_64630dc04cuda3std3__45__cpo5beginE:
	.zero		1
	.type		_ZN34_INTERNAL_cd9a0133_4_k_cu_64630dc04cuda3std6ranges3__45__cpo5beginE,@object
	.size		_ZN34_INTERNAL_cd9a0133_4_k_cu_64630dc04cuda3std6ranges3__45__cpo5beginE,(_ZN34_INTERNAL_cd9a0133_4_k_cu_64630dc06thrust24THRUST_300001_SM_1000_NS6deviceE - _ZN34_INTERNAL_cd9a0133_4_k_cu_64630dc04cuda3std6ranges3__45__cpo5beginE)
_ZN34_INTERNAL_cd9a0133_4_k_cu_64630dc04cuda3std6ranges3__45__cpo5beginE:
	.zero		1
	.type		_ZN34_INTERNAL_cd9a0133_4_k_cu_64630dc06thrust24THRUST_300001_SM_1000_NS6deviceE,@object
	.size		_ZN34_INTERNAL_cd9a0133_4_k_cu_64630dc06thrust24THRUST_300001_SM_1000_NS6deviceE,(_ZN34_INTERNAL_cd9a0133_4_k_cu_64630dc04cuda3std3__47nulloptE - _ZN34_INTERNAL_cd9a0133_4_k_cu_64630dc06thrust24THRUST_300001_SM_1000_NS6deviceE)
_ZN34_INTERNAL_cd9a0133_4_k_cu_64630dc06thrust24THRUST_300001_SM_1000_NS6deviceE:
	.zero		1
	.type		_ZN34_INTERNAL_cd9a0133_4_k_cu_64630dc04cuda3std3__47nulloptE,@object
	.size		_ZN34_INTERNAL_cd9a0133_4_k_cu_64630dc04cuda3std3__47nulloptE,(_ZN34_INTERNAL_cd9a0133_4_k_cu_64630dc04cuda3std6ranges3__45__cpo8distanceE - _ZN34_INTERNAL_cd9a0133_4_k_cu_64630dc04cuda3std3__47nulloptE)
_ZN34_INTERNAL_cd9a0133_4_k_cu_64630dc04cuda3std3__47nulloptE:
	.zero		1
	.type		_ZN34_INTERNAL_cd9a0133_4_k_cu_64630dc04cuda3std6ranges3__45__cpo8distanceE,@object
	.size		_ZN34_INTERNAL_cd9a0133_4_k_cu_64630dc04cuda3std6ranges3__45__cpo8distanceE,(_ZN34_INTERNAL_cd9a0133_4_k_cu_64630dc06thrust24THRUST_300001_SM_1000_NS12placeholders2_4E - _ZN34_INTERNAL_cd9a0133_4_k_cu_64630dc04cuda3std6ranges3__45__cpo8distanceE)
_ZN34_INTERNAL_cd9a0133_4_k_cu_64630dc04cuda3std6ranges3__45__cpo8distanceE:
	.zero		1
	.type		_ZN34_INTERNAL_cd9a0133_4_k_cu_64630dc06thrust24THRUST_300001_SM_1000_NS12placeholders2_4E,@object
	.size		_ZN34_INTERNAL_cd9a0133_4_k_cu_64630dc06thrust24THRUST_300001_SM_1000_NS12placeholders2_4E,(_ZN34_INTERNAL_cd9a0133_4_k_cu_64630dc04cuda3std3__45__cpo6rbeginE - _ZN34_INTERNAL_cd9a0133_4_k_cu_64630dc06thrust24THRUST_300001_SM_1000_NS12placeholders2_4E)
_ZN34_INTERNAL_cd9a0133_4_k_cu_64630dc06thrust24THRUST_300001_SM_1000_NS12placeholders2_4E:
	.zero		1
	.type		_ZN34_INTERNAL_cd9a0133_4_k_cu_64630dc04cuda3std3__45__cpo6rbeginE,@object
	.size		_ZN34_INTERNAL_cd9a0133_4_k_cu_64630dc04cuda3std3__45__cpo6rbeginE,(_ZN34_INTERNAL_cd9a0133_4_k_cu_64630dc04cuda3std6ranges3__45__cpo7advanceE - _ZN34_INTERNAL_cd9a0133_4_k_cu_64630dc04cuda3std3__45__cpo6rbeginE)
_ZN34_INTERNAL_cd9a0133_4_k_cu_64630dc04cuda3std3__45__cpo6rbeginE:
	.zero		1
	.type		_ZN34_INTERNAL_cd9a0133_4_k_cu_64630dc04cuda3std6ranges3__45__cpo7advanceE,@object
	.size		_ZN34_INTERNAL_cd9a0133_4_k_cu_64630dc04cuda3std6ranges3__45__cpo7advanceE,(_ZN34_INTERNAL_cd9a0133_4_k_cu_64630dc06thrust24THRUST_300001_SM_1000_NS12placeholders3_10E - _ZN34_INTERNAL_cd9a0133_4_k_cu_64630dc04cuda3std6ranges3__45__cpo7advanceE)
_ZN34_INTERNAL_cd9a0133_4_k_cu_64630dc04cuda3std6ranges3__45__cpo7advanceE:
	.zero		1
	.type		_ZN34_INTERNAL_cd9a0133_4_k_cu_64630dc06thrust24THRUST_300001_SM_1000_NS12placeholders3_10E,@object
	.size		_ZN34_INTERNAL_cd9a0133_4_k_cu_64630dc06thrust24THRUST_300001_SM_1000_NS12placeholders3_10E,(_ZN34_INTERNAL_cd9a0133_4_k_cu_64630dc04cuda3std3__48in_placeE - _ZN34_INTERNAL_cd9a0133_4_k_cu_64630dc06thrust24THRUST_300001_SM_1000_NS12placeholders3_10E)
_ZN34_INTERNAL_cd9a0133_4_k_cu_64630dc06thrust24THRUST_300001_SM_1000_NS12placeholders3_10E:
	.zero		1
	.type		_ZN34_INTERNAL_cd9a0133_4_k_cu_64630dc04cuda3std3__48in_placeE,@object
	.size		_ZN34_INTERNAL_cd9a0133_4_k_cu_64630dc04cuda3std3__48in_placeE,(_ZN34_INTERNAL_cd9a0133_4_k_cu_64630dc04cuda3std6ranges3__45__cpo4sizeE - _ZN34_INTERNAL_cd9a0133_4_k_cu_64630dc04cuda3std3__48in_placeE)
_ZN34_INTERNAL_cd9a0133_4_k_cu_64630dc04cuda3std3__48in_placeE:
	.zero		1
	.type		_ZN34_INTERNAL_cd9a0133_4_k_cu_64630dc04cuda3std6ranges3__45__cpo4sizeE,@object
	.size		_ZN34_INTERNAL_cd9a0133_4_k_cu_64630dc04cuda3std6ranges3__45__cpo4sizeE,(_ZN34_INTERNAL_cd9a0133_4_k_cu_64630dc06thrust24THRUST_300001_SM_1000_NS12placeholders2_2E - _ZN34_INTERNAL_cd9a0133_4_k_cu_64630dc04cuda3std6ranges3__45__cpo4sizeE)
_ZN34_INTERNAL_cd9a0133_4_k_cu_64630dc04cuda3std6ranges3__45__cpo4sizeE:
	.zero		1
	.type		_ZN34_INTERNAL_cd9a0133_4_k_cu_64630dc06thrust24THRUST_300001_SM_1000_NS12placeholders2_2E,@object
	.size		_ZN34_INTERNAL_cd9a0133_4_k_cu_64630dc06thrust24THRUST_300001_SM_1000_NS12placeholders2_2E,(_ZN34_INTERNAL_cd9a0133_4_k_cu_64630dc04cuda3std3__45__cpo6cbeginE - _ZN34_INTERNAL_cd9a0133_4_k_cu_64630dc06thrust24THRUST_300001_SM_1000_NS12placeholders2_2E)
_ZN34_INTERNAL_cd9a0133_4_k_cu_64630dc06thrust24THRUST_300001_SM_1000_NS12placeholders2_2E:
	.zero		1
	.type		_ZN34_INTERNAL_cd9a0133_4_k_cu_64630dc04cuda3std3__45__cpo6cbeginE,@object
	.size		_ZN34_INTERNAL_cd9a0133_4_k_cu_64630dc04cuda3std3__45__cpo6cbeginE,(_ZN34_INTERNAL_cd9a0133_4_k_cu_64630dc04cuda3std6ranges3__45__cpo6cbeginE - _ZN34_INTERNAL_cd9a0133_4_k_cu_64630dc04cuda3std3__45__cpo6cbeginE)
_ZN34_INTERNAL_cd9a0133_4_k_cu_64630dc04cuda3std3__45__cpo6cbeginE:
	.zero		1
	.type		_ZN34_INTERNAL_cd9a0133_4_k_cu_64630dc04cuda3std6ranges3__45__cpo6cbeginE,@object
	.size		_ZN34_INTERNAL_cd9a0133_4_k_cu_64630dc04cuda3std6ranges3__45__cpo6cbeginE,(_ZN34_INTERNAL_cd9a0133_4_k_cu_64630dc06thrust24THRUST_300001_SM_1000_NS12placeholders2_6E - _ZN34_INTERNAL_cd9a0133_4_k_cu_64630dc04cuda3std6ranges3__45__cpo6cbeginE)
_ZN34_INTERNAL_cd9a0133_4_k_cu_64630dc04cuda3std6ranges3__45__cpo6cbeginE:
	.zero		1
	.type		_ZN34_INTERNAL_cd9a0133_4_k_cu_64630dc06thrust24THRUST_300001_SM_1000_NS12placeholders2_6E,@object
	.size		_ZN34_INTERNAL_cd9a0133_4_k_cu_64630dc06thrust24THRUST_300001_SM_1000_NS12placeholders2_6E,(_ZN34_INTERNAL_cd9a0133_4_k_cu_64630dc04cuda3std3__45__cpo7crbeginE - _ZN34_INTERNAL_cd9a0133_4_k_cu_64630dc06thrust24THRUST_300001_SM_1000_NS12placeholders2_6E)
_ZN34_INTERNAL_cd9a0133_4_k_cu_64630dc06thrust24THRUST_300001_SM_1000_NS12placeholders2_6E:
	.zero		1
	.type		_ZN34_INTERNAL_cd9a0133_4_k_cu_64630dc04cuda3std3__45__cpo7crbeginE,@object
	.size		_ZN34_INTERNAL_cd9a0133_4_k_cu_64630dc04cuda3std3__45__cpo7crbeginE,(_ZN34_INTERNAL_cd9a0133_4_k_cu_64630dc04cuda3std6ranges3__45__cpo4nextE - _ZN34_INTERNAL_cd9a0133_4_k_cu_64630dc04cuda3std3__45__cpo7crbeginE)
_ZN34_INTERNAL_cd9a0133_4_k_cu_64630dc04cuda3std3__45__cpo7crbeginE:
	.zero		1
	.type		_ZN34_INTERNAL_cd9a0133_4_k_cu_64630dc04cuda3std6ranges3__45__cpo4nextE,@object
	.size		_ZN34_INTERNAL_cd9a0133_4_k_cu_64630dc04cuda3std6ranges3__45__cpo4nextE,(_ZN34_INTERNAL_cd9a0133_4_k_cu_64630dc04cuda3std6ranges3__45__cpo4swapE - _ZN34_INTERNAL_cd9a0133_4_k_cu_64630dc04cuda3std6ranges3__45__cpo4nextE)
_ZN34_INTERNAL_cd9a0133_4_k_cu_64630dc04cuda3std6ranges3__45__cpo4nextE:
	.zero		1
	.type		_ZN34_INTERNAL_cd9a0133_4_k_cu_64630dc04cuda3std6ranges3__45__cpo4swapE,@object
	.size		_ZN34_INTERNAL_cd9a0133_4_k_cu_64630dc04cuda3std6ranges3__45__cpo4swapE,(_ZN34_INTERNAL_cd9a0133_4_k_cu_64630dc06thrust24THRUST_300001_SM_1000_NS8cuda_cub10par_nosyncE - _ZN34_INTERNAL_cd9a0133_4_k_cu_64630dc04cuda3std6ranges3__45__cpo4swapE)
_ZN34_INTERNAL_cd9a0133_4_k_cu_64630dc04cuda3std6ranges3__45__cpo4swapE:
	.zero		1
	.type		_ZN34_INTERNAL_cd9a0133_4_k_cu_64630dc06thrust24THRUST_300001_SM_1000_NS8cuda_cub10par_nosyncE,@object
	.size		_ZN34_INTERNAL_cd9a0133_4_k_cu_64630dc06thrust24THRUST_300001_SM_1000_NS8cuda_cub10par_nosyncE,(_ZN34_INTERNAL_cd9a0133_4_k_cu_64630dc06thrust24THRUST_300001_SM_1000_NS3seqE - _ZN34_INTERNAL_cd9a0133_4_k_cu_64630dc06thrust24THRUST_300001_SM_1000_NS8cuda_cub10par_nosyncE)
_ZN34_INTERNAL_cd9a0133_4_k_cu_64630dc06thrust24THRUST_300001_SM_1000_NS8cuda_cub10par_nosyncE:
	.zero		1
	.type		_ZN34_INTERNAL_cd9a0133_4_k_cu_64630dc06thrust24THRUST_300001_SM_1000_NS3seqE,@object
	.size		_ZN34_INTERNAL_cd9a0133_4_k_cu_64630dc06thrust24THRUST_300001_SM_1000_NS3seqE,(_ZN34_INTERNAL_cd9a0133_4_k_cu_64630dc04cuda3std3__420unreachable_sentinelE - _ZN34_INTERNAL_cd9a0133_4_k_cu_64630dc06thrust24THRUST_300001_SM_1000_NS3seqE)
_ZN34_INTERNAL_cd9a0133_4_k_cu_64630dc06thrust24THRUST_300001_SM_1000_NS3seqE:
	.zero		1
	.type		_ZN34_INTERNAL_cd9a0133_4_k_cu_64630dc04cuda3std3__420unreachable_sentinelE,@object
	.size		_ZN34_INTERNAL_cd9a0133_4_k_cu_64630dc04cuda3std3__420unreachable_sentinelE,(_ZN34_INTERNAL_cd9a0133_4_k_cu_64630dc04cuda3std6ranges3__45__cpo5ssizeE - _ZN34_INTERNAL_cd9a0133_4_k_cu_64630dc04cuda3std3__420unreachable_sentinelE)
_ZN34_INTERNAL_cd9a0133_4_k_cu_64630dc04cuda3std3__420unreachable_sentinelE:
	.zero		1
	.type		_ZN34_INTERNAL_cd9a0133_4_k_cu_64630dc04cuda3std6ranges3__45__cpo5ssizeE,@object
	.size		_ZN34_INTERNAL_cd9a0133_4_k_cu_64630dc04cuda3std6ranges3__45__cpo5ssizeE,(_ZN34_INTERNAL_cd9a0133_4_k_cu_64630dc06thrust24THRUST_300001_SM_1000_NS12placeholders2_3E - _ZN34_INTERNAL_cd9a0133_4_k_cu_64630dc04cuda3std6ranges3__45__cpo5ssizeE)
_ZN34_INTERNAL_cd9a0133_4_k_cu_64630dc04cuda3std6ranges3__45__cpo5ssizeE:
	.zero		1
	.type		_ZN34_INTERNAL_cd9a0133_4_k_cu_64630dc06thrust24THRUST_300001_SM_1000_NS12placeholders2_3E,@object
	.size		_ZN34_INTERNAL_cd9a0133_4_k_cu_64630dc06thrust24THRUST_300001_SM_1000_NS12placeholders2_3E,(_ZN34_INTERNAL_cd9a0133_4_k_cu_64630dc04cuda3std3__45__cpo4cendE - _ZN34_INTERNAL_cd9a0133_4_k_cu_64630dc06thrust24THRUST_300001_SM_1000_NS12placeholders2_3E)
_ZN34_INTERNAL_cd9a0133_4_k_cu_64630dc06thrust24THRUST_300001_SM_1000_NS12placeholders2_3E:
	.zero		1
	.type		_ZN34_INTERNAL_cd9a0133_4_k_cu_64630dc04cuda3std3__45__cpo4cendE,@object
	.size		_ZN34_INTERNAL_cd9a0133_4_k_cu_64630dc04cuda3std3__45__cpo4cendE,(_ZN34_INTERNAL_cd9a0133_4_k_cu_64630dc04cuda3std6ranges3__45__cpo4cendE - _ZN34_INTERNAL_cd9a0133_4_k_cu_64630dc04cuda3std3__45__cpo4cendE)
_ZN34_INTERNAL_cd9a0133_4_k_cu_64630dc04cuda3std3__45__cpo4cendE:
	.zero		1
	.type		_ZN34_INTERNAL_cd9a0133_4_k_cu_64630dc04cuda3std6ranges3__45__cpo4cendE,@object
	.size		_ZN34_INTERNAL_cd9a0133_4_k_cu_64630dc04cuda3std6ranges3__45__cpo4cendE,(_ZN34_INTERNAL_cd9a0133_4_k_cu_64630dc06thrust24THRUST_300001_SM_1000_NS12placeholders2_7E - _ZN34_INTERNAL_cd9a0133_4_k_cu_64630dc04cuda3std6ranges3__45__cpo4cendE)
_ZN34_INTERNAL_cd9a0133_4_k_cu_64630dc04cuda3std6ranges3__45__cpo4cendE:
	.zero		1
	.type		_ZN34_INTERNAL_cd9a0133_4_k_cu_64630dc06thrust24THRUST_300001_SM_1000_NS12placeholders2_7E,@object
	.size		_ZN34_INTERNAL_cd9a0133_4_k_cu_64630dc06thrust24THRUST_300001_SM_1000_NS12placeholders2_7E,(_ZN34_INTERNAL_cd9a0133_4_k_cu_64630dc04cuda3std3__45__cpo5crendE - _ZN34_INTERNAL_cd9a0133_4_k_cu_64630dc06thrust24THRUST_300001_SM_1000_NS12placeholders2_7E)
_ZN34_INTERNAL_cd9a0133_4_k_cu_64630dc06thrust24THRUST_300001_SM_1000_NS12placeholders2_7E:
	.zero		1
	.type		_ZN34_INTERNAL_cd9a0133_4_k_cu_64630dc04cuda3std3__45__cpo5crendE,@object
	.size		_ZN34_INTERNAL_cd9a0133_4_k_cu_64630dc04cuda3std3__45__cpo5crendE,(_ZN34_INTERNAL_cd9a0133_4_k_cu_64630dc04cuda3std6ranges3__45__cpo4prevE - _ZN34_INTERNAL_cd9a0133_4_k_cu_64630dc04cuda3std3__45__cpo5crendE)
_ZN34_INTERNAL_cd9a0133_4_k_cu_64630dc04cuda3std3__45__cpo5crendE:
	.zero		1
	.type		_ZN34_INTERNAL_cd9a0133_4_k_cu_64630dc04cuda3std6ranges3__45__cpo4prevE,@object
	.size		_ZN34_INTERNAL_cd9a0133_4_k_cu_64630dc04cuda3std6ranges3__45__cpo4prevE,(_ZN34_INTERNAL_cd9a0133_4_k_cu_64630dc04cuda3std6ranges3__45__cpo9iter_moveE - _ZN34_INTERNAL_cd9a0133_4_k_cu_64630dc04cuda3std6ranges3__45__cpo4prevE)
_ZN34_INTERNAL_cd9a0133_4_k_cu_64630dc04cuda3std6ranges3__45__cpo4prevE:
	.zero		1
	.type		_ZN34_INTERNAL_cd9a0133_4_k_cu_64630dc04cuda3std6ranges3__45__cpo9iter_moveE,@object
	.size		_ZN34_INTERNAL_cd9a0133_4_k_cu_64630dc04cuda3std6ranges3__45__cpo9iter_moveE,(_ZN34_INTERNAL_cd9a0133_4_k_cu_64630dc06thrust24THRUST_300001_SM_1000_NS6system6detail10sequential3seqE - _ZN34_INTERNAL_cd9a0133_4_k_cu_64630dc04cuda3std6ranges3__45__cpo9iter_moveE)
_ZN34_INTERNAL_cd9a0133_4_k_cu_64630dc04cuda3std6ranges3__45__cpo9iter_moveE:
	.zero		1
	.type		_ZN34_INTERNAL_cd9a0133_4_k_cu_64630dc06thrust24THRUST_300001_SM_1000_NS6system6detail10sequential3seqE,@object
	.size		_ZN34_INTERNAL_cd9a0133_4_k_cu_64630dc06thrust24THRUST_300001_SM_1000_NS6system6detail10sequential3seqE,(_ZN34_INTERNAL_cd9a0133_4_k_cu_64630dc06thrust24THRUST_300001_SM_1000_NS12placeholders2_9E - _ZN34_INTERNAL_cd9a0133_4_k_cu_64630dc06thrust24THRUST_300001_SM_1000_NS6system6detail10sequential3seqE)
_ZN34_INTERNAL_cd9a0133_4_k_cu_64630dc06thrust24THRUST_300001_SM_1000_NS6system6detail10sequential3seqE:
	.zero		1
	.type		_ZN34_INTERNAL_cd9a0133_4_k_cu_64630dc06thrust24THRUST_300001_SM_1000_NS12placeholders2_9E,@object
	.size		_ZN34_INTERNAL_cd9a0133_4_k_cu_64630dc06thrust24THRUST_300001_SM_1000_NS12placeholders2_9E,(_ZN34_INTERNAL_cd9a0133_4_k_cu_64630dc04cuda3std3__419piecewise_constructE - _ZN34_INTERNAL_cd9a0133_4_k_cu_64630dc06thrust24THRUST_300001_SM_1000_NS12placeholders2_9E)
_ZN34_INTERNAL_cd9a0133_4_k_cu_64630dc06thrust24THRUST_300001_SM_1000_NS12placeholders2_9E:
	.zero		1
	.type		_ZN34_INTERNAL_cd9a0133_4_k_cu_64630dc04cuda3std3__419piecewise_constructE,@object
	.size		_ZN34_INTERNAL_cd9a0133_4_k_cu_64630dc04cuda3std3__419piecewise_constructE,(_ZN34_INTERNAL_cd9a0133_4_k_cu_64630dc04cuda3std6ranges3__45__cpo5cdataE - _ZN34_INTERNAL_cd9a0133_4_k_cu_64630dc04cuda3std3__419piecewise_constructE)
_ZN34_INTERNAL_cd9a0133_4_k_cu_64630dc04cuda3std3__419piecewise_constructE:
	.zero		1
	.type		_ZN34_INTERNAL_cd9a0133_4_k_cu_64630dc04cuda3std6ranges3__45__cpo5cdataE,@object
	.size		_ZN34_INTERNAL_cd9a0133_4_k_cu_64630dc04cuda3std6ranges3__45__cpo5cdataE,(_ZN34_INTERNAL_cd9a0133_4_k_cu_64630dc06thrust24THRUST_300001_SM_1000_NS12placeholders2_1E - _ZN34_INTERNAL_cd9a0133_4_k_cu_64630dc04cuda3std6ranges3__45__cpo5cdataE)
_ZN34_INTERNAL_cd9a0133_4_k_cu_64630dc04cuda3std6ranges3__45__cpo5cdataE:
	.zero		1
	.type		_ZN34_INTERNAL_cd9a0133_4_k_cu_64630dc06thrust24THRUST_300001_SM_1000_NS12placeholders2_1E,@object
	.size		_ZN34_INTERNAL_cd9a0133_4_k_cu_64630dc06thrust24THRUST_300001_SM_1000_NS12placeholders2_1E,(_ZN34_INTERNAL_cd9a0133_4_k_cu_64630dc04cuda3std3__45__cpo3endE - _ZN34_INTERNAL_cd9a0133_4_k_cu_64630dc06thrust24THRUST_300001_SM_1000_NS12placeholders2_1E)
_ZN34_INTERNAL_cd9a0133_4_k_cu_64630dc06thrust24THRUST_300001_SM_1000_NS12placeholders2_1E:
	.zero		1
	.type		_ZN34_INTERNAL_cd9a0133_4_k_cu_64630dc04cuda3std3__45__cpo3endE,@object
	.size		_ZN34_INTERNAL_cd9a0133_4_k_cu_64630dc04cuda3std3__45__cpo3endE,(_ZN34_INTERNAL_cd9a0133_4_k_cu_64630dc04cuda3std6ranges3__45__cpo3endE - _ZN34_INTERNAL_cd9a0133_4_k_cu_64630dc04cuda3std3__45__cpo3endE)
_ZN34_INTERNAL_cd9a0133_4_k_cu_64630dc04cuda3std3__45__cpo3endE:
	.zero		1
	.type		_ZN34_INTERNAL_cd9a0133_4_k_cu_64630dc04cuda3std6ranges3__45__cpo3endE,@object
	.size		_ZN34_INTERNAL_cd9a0133_4_k_cu_64630dc04cuda3std6ranges3__45__cpo3endE,(_ZN34_INTERNAL_cd9a0133_4_k_cu_64630dc06thrust24THRUST_300001_SM_1000_NS12placeholders2_5E - _ZN34_INTERNAL_cd9a0133_4_k_cu_64630dc04cuda3std6ranges3__45__cpo3endE)
_ZN34_INTERNAL_cd9a0133_4_k_cu_64630dc04cuda3std6ranges3__45__cpo3endE:
	.zero		1
	.type		_ZN34_INTERNAL_cd9a0133_4_k_cu_64630dc06thrust24THRUST_300001_SM_1000_NS12placeholders2_5E,@object
	.size		_ZN34_INTERNAL_cd9a0133_4_k_cu_64630dc06thrust24THRUST_300001_SM_1000_NS12placeholders2_5E,(_ZN34_INTERNAL_cd9a0133_4_k_cu_64630dc04cuda3std3__45__cpo4rendE - _ZN34_INTERNAL_cd9a0133_4_k_cu_64630dc06thrust24THRUST_300001_SM_1000_NS12placeholders2_5E)
_ZN34_INTERNAL_cd9a0133_4_k_cu_64630dc06thrust24THRUST_300001_SM_1000_NS12placeholders2_5E:
	.zero		1
	.type		_ZN34_INTERNAL_cd9a0133_4_k_cu_64630dc04cuda3std3__45__cpo4rendE,@object
	.size		_ZN34_INTERNAL_cd9a0133_4_k_cu_64630dc04cuda3std3__45__cpo4rendE,(_ZN34_INTERNAL_cd9a0133_4_k_cu_64630dc04cuda3std6ranges3__45__cpo9iter_swapE - _ZN34_INTERNAL_cd9a0133_4_k_cu_64630dc04cuda3std3__45__cpo4rendE)
_ZN34_INTERNAL_cd9a0133_4_k_cu_64630dc04cuda3std3__45__cpo4rendE:
	.zero		1
	.type		_ZN34_INTERNAL_cd9a0133_4_k_cu_64630dc04cuda3std6ranges3__45__cpo9iter_swapE,@object
	.size		_ZN34_INTERNAL_cd9a0133_4_k_cu_64630dc04cuda3std6ranges3__45__cpo9iter_swapE,(_ZN34_INTERNAL_cd9a0133_4_k_cu_64630dc04cuda3std3__48unexpectE - _ZN34_INTERNAL_cd9a0133_4_k_cu_64630dc04cuda3std6ranges3__45__cpo9iter_swapE)
_ZN34_INTERNAL_cd9a0133_4_k_cu_64630dc04cuda3std6ranges3__45__cpo9iter_swapE:
	.zero		1
	.type		_ZN34_INTERNAL_cd9a0133_4_k_cu_64630dc04cuda3std3__48unexpectE,@object
	.size		_ZN34_INTERNAL_cd9a0133_4_k_cu_64630dc04cuda3std3__48unexpectE,(_ZN34_INTERNAL_cd9a0133_4_k_cu_64630dc06thrust24THRUST_300001_SM_1000_NS8cuda_cub3parE - _ZN34_INTERNAL_cd9a0133_4_k_cu_64630dc04cuda3std3__48unexpectE)
_ZN34_INTERNAL_cd9a0133_4_k_cu_64630dc04cuda3std3__48unexpectE:
	.zero		1
	.type		_ZN34_INTERNAL_cd9a0133_4_k_cu_64630dc06thrust24THRUST_300001_SM_1000_NS8cuda_cub3parE,@object
	.size		_ZN34_INTERNAL_cd9a0133_4_k_cu_64630dc06thrust24THRUST_300001_SM_1000_NS8cuda_cub3parE,(.L_38 - _ZN34_INTERNAL_cd9a0133_4_k_cu_64630dc06thrust24THRUST_300001_SM_1000_NS8cuda_cub3parE)
_ZN34_INTERNAL_cd9a0133_4_k_cu_64630dc06thrust24THRUST_300001_SM_1000_NS8cuda_cub3parE:
	.zero		1
.L_38:


//--------------------- .nv.constant0._ZN3cub18CUB_300001_SM_10006detail11EmptyKernelIvEEvv --------------------------
	.section	.nv.constant0._ZN3cub18CUB_300001_SM_10006detail11EmptyKernelIvEEvv,"a",@progbits
	.sectionflags	@""
	.align	4
.nv.constant0._ZN3cub18CUB_300001_SM_10006detail11EmptyKernelIvEEvv:
	.zero		896


//--------------------- .nv.constant0._Z13create_numberPcPjjjj --------------------------
	.section	.nv.constant0._Z13create_numberPcPjjjj,"a",@progbits
	.sectionflags	@""
	.align	4
.nv.constant0._Z13create_numberPcPjjjj:
	.zero		924


//--------------------- .nv.constant0._Z9get_countPjS_Ptjjj --------------------------
	.section	.nv.constant0._Z9get_countPjS_Ptjjj,"a",@progbits
	.sectionflags	@""
	.align	4
.nv.constant0._Z9get_countPjS_Ptjjj:
	.zero		932


//--------------------- SYMBOLS --------------------------

	.type		.nv.reservedSmem.offset0,@object
	.size		.nv.reservedSmem.offset0,0x4
